	.target	sm_90a

	.elftype	@"ET_EXEC"


//--------------------- .note.nv.tkinfo           --------------------------
	.section	.note.nv.tkinfo,"",@"SHT_NOTE"
	.sectionflags	@"SHF_NOTE_NV_TKINFO"
	.tkinfo
        /*0018*/ 	.word	0x00000002
        /*0030*/ 	.string	""
        /*0030*/ 	.string	"ptxas"
        /*0030*/ 	.string	"Cuda compilation tools, release 13.0, V13.0.88"
        /*0030*/ 	.string	"Build cuda_13.0.r13.0/compiler.36424714_0"
        /*0030*/ 	.string	"-arch sm_90a -m 64 "



//--------------------- .note.nv.cuinfo           --------------------------
	.section	.note.nv.cuinfo,"",@"SHT_NOTE"
	.sectionflags	@"SHF_NOTE_NV_CUINFO"
        /*0018*/ 	.short	0x0002
        /*001a*/ 	.short	0x005a
        /*001c*/ 	.short	0x0082
	.zero		2


//--------------------- .nv.info                  --------------------------
	.section	.nv.info,"",@"SHT_CUDA_INFO"
	.align	4


	//----- nvinfo : EIATTR_REGCOUNT
	.align		4
        /*0000*/ 	.byte	0x04, 0x2f
        /*0002*/ 	.short	(.L_15 - .L_14)
	.align		4
.L_14:
        /*0004*/ 	.word	index@(_ZN7cutlass13device_kernelINS_4gemm6kernel13GemmUniversalIN4cute5tupleIJiiiiEEENS1_10collective13CollectiveMmaINS1_34MainloopSm90TmaGmmaWarpSpecializedILi4ENS5_IJNS4_1CILi2EEENSA_ILi1EEESC_EEENS1_35KernelTmaWarpSpecializedCooperativeEEENS5_IJNSA_ILi256EEENSA_ILi128EEENSA_ILi64EEEEEENS_10bfloat16_tENS5_IJlSC_lEEESK_SL_NS4_8TiledMMAINS4_8MMA_AtomIJNS4_4SM904GMMA28MMA_64x128x16_F32BF16BF16_SSILNSP_5MajorE0ELSR_0ELNSP_7ScaleInE1ELSS_1EEEEEENS4_6LayoutISD_NS5_IJSC_NSA_ILi0EEESW_EEEEENS5_IJNS4_10UnderscoreESZ_SZ_EEEEENS4_13SM90_TMA_LOADENS4_14ComposedLayoutINS4_7SwizzleILi3ELi4ELi3EEENS4_18smem_ptr_flag_bitsILi16EEENSV_INS5_IJNSA_ILi8EEESI_EEENS5_IJSI_SC_EEEEEEEvNS4_8identityENS4_23SM90_TMA_LOAD_MULTICASTES1C_vS1D_EENS_8epilogue10collective6detail29Sm90TmaWarpSpecializedAdapterINS1H_15DefaultEpilogueISK_SL_SL_NS1G_6thread17LinearCombinationISK_Li1EffLNS1L_9ScaleType4KindE0ELNS_15FloatRoundStyleE2ESK_EENS1_15EpilogueDefaultEEEEEvvEEEEvNT_6ParamsE)
        /*0008*/ 	.word	0x000000a8


	//----- nvinfo : EIATTR_FRAME_SIZE
	.align		4
.L_15:
        /*000c*/ 	.byte	0x04, 0x11
        /*000e*/ 	.short	(.L_17 - .L_16)
	.align		4
.L_16:
        /*0010*/ 	.word	index@(_ZN7cutlass13device_kernelINS_4gemm6kernel13GemmUniversalIN4cute5tupleIJiiiiEEENS1_10collective13CollectiveMmaINS1_34MainloopSm90TmaGmmaWarpSpecializedILi4ENS5_IJNS4_1CILi2EEENSA_ILi1EEESC_EEENS1_35KernelTmaWarpSpecializedCooperativeEEENS5_IJNSA_ILi256EEENSA_ILi128EEENSA_ILi64EEEEEENS_10bfloat16_tENS5_IJlSC_lEEESK_SL_NS4_8TiledMMAINS4_8MMA_AtomIJNS4_4SM904GMMA28MMA_64x128x16_F32BF16BF16_SSILNSP_5MajorE0ELSR_0ELNSP_7ScaleInE1ELSS_1EEEEEENS4_6LayoutISD_NS5_IJSC_NSA_ILi0EEESW_EEEEENS5_IJNS4_10UnderscoreESZ_SZ_EEEEENS4_13SM90_TMA_LOADENS4_14ComposedLayoutINS4_7SwizzleILi3ELi4ELi3EEENS4_18smem_ptr_flag_bitsILi16EEENSV_INS5_IJNSA_ILi8EEESI_EEENS5_IJSI_SC_EEEEEEEvNS4_8identityENS4_23SM90_TMA_LOAD_MULTICASTES1C_vS1D_EENS_8epilogue10collective6detail29Sm90TmaWarpSpecializedAdapterINS1H_15DefaultEpilogueISK_SL_SL_NS1G_6thread17LinearCombinationISK_Li1EffLNS1L_9ScaleType4KindE0ELNS_15FloatRoundStyleE2ESK_EENS1_15EpilogueDefaultEEEEEvvEEEEvNT_6ParamsE)
        /*0014*/ 	.word	0x00000000


	//----- nvinfo : EIATTR_MIN_STACK_SIZE
	.align		4
.L_17:
        /*0018*/ 	.byte	0x04, 0x12
        /*001a*/ 	.short	(.L_19 - .L_18)
	.align		4
.L_18:
        /*001c*/ 	.word	index@(_ZN7cutlass13device_kernelINS_4gemm6kernel13GemmUniversalIN4cute5tupleIJiiiiEEENS1_10collective13CollectiveMmaINS1_34MainloopSm90TmaGmmaWarpSpecializedILi4ENS5_IJNS4_1CILi2EEENSA_ILi1EEESC_EEENS1_35KernelTmaWarpSpecializedCooperativeEEENS5_IJNSA_ILi256EEENSA_ILi128EEENSA_ILi64EEEEEENS_10bfloat16_tENS5_IJlSC_lEEESK_SL_NS4_8TiledMMAINS4_8MMA_AtomIJNS4_4SM904GMMA28MMA_64x128x16_F32BF16BF16_SSILNSP_5MajorE0ELSR_0ELNSP_7ScaleInE1ELSS_1EEEEEENS4_6LayoutISD_NS5_IJSC_NSA_ILi0EEESW_EEEEENS5_IJNS4_10UnderscoreESZ_SZ_EEEEENS4_13SM90_TMA_LOADENS4_14ComposedLayoutINS4_7SwizzleILi3ELi4ELi3EEENS4_18smem_ptr_flag_bitsILi16EEENSV_INS5_IJNSA_ILi8EEESI_EEENS5_IJSI_SC_EEEEEEEvNS4_8identityENS4_23SM90_TMA_LOAD_MULTICASTES1C_vS1D_EENS_8epilogue10collective6detail29Sm90TmaWarpSpecializedAdapterINS1H_15DefaultEpilogueISK_SL_SL_NS1G_6thread17LinearCombinationISK_Li1EffLNS1L_9ScaleType4KindE0ELNS_15FloatRoundStyleE2ESK_EENS1_15EpilogueDefaultEEEEEvvEEEEvNT_6ParamsE)
        /*0020*/ 	.word	0x00000000
.L_19:


//--------------------- .nv.compat                --------------------------
	.section	.nv.compat,"",@"SHT_CUDA_COMPAT_INFO"
	.align	4
        /*0000*/ 	.byte	0x02, 0x09, 0x01, 0x00, 0x02, 0x02, 0x04, 0x00, 0x02, 0x05, 0x05, 0x00, 0x03, 0x07, 0x01, 0x01
        /*0010*/ 	.byte	0x02, 0x03, 0x01, 0x00, 0x02, 0x06, 0x01, 0x00, 0x04, 0x0b, 0x08, 0x00, 0x00, 0x00, 0x00, 0x00
        /*0020*/ 	.byte	0x00, 0x00, 0x00, 0x00


//--------------------- .nv.info._ZN7cutlass13device_kernelINS_4gemm6kernel13GemmUniversalIN4cute5tupleIJiiiiEEENS1_10collective13CollectiveMmaINS1_34MainloopSm90TmaGmmaWarpSpecializedILi4ENS5_IJNS4_1CILi2EEENSA_ILi1EEESC_EEENS1_35KernelTmaWarpSpecializedCooperativeEEENS5_IJNSA_ILi256EEENSA_ILi128EEENSA_ILi64EEEEEENS_10bfloat16_tENS5_IJlSC_lEEESK_SL_NS4_8TiledMMAINS4_8MMA_AtomIJNS4_4SM904GMMA28MMA_64x128x16_F32BF16BF16_SSILNSP_5MajorE0ELSR_0ELNSP_7ScaleInE1ELSS_1EEEEEENS4_6LayoutISD_NS5_IJSC_NSA_ILi0EEESW_EEEEENS5_IJNS4_10UnderscoreESZ_SZ_EEEEENS4_13SM90_TMA_LOADENS4_14ComposedLayoutINS4_7SwizzleILi3ELi4ELi3EEENS4_18smem_ptr_flag_bitsILi16EEENSV_INS5_IJNSA_ILi8EEESI_EEENS5_IJSI_SC_EEEEEEEvNS4_8identityENS4_23SM90_TMA_LOAD_MULTICASTES1C_vS1D_EENS_8epilogue10collective6detail29Sm90TmaWarpSpecializedAdapterINS1H_15DefaultEpilogueISK_SL_SL_NS1G_6thread17LinearCombinationISK_Li1EffLNS1L_9ScaleType4KindE0ELNS_15FloatRoundStyleE2ESK_EENS1_15EpilogueDefaultEEEEEvvEEEEvNT_6ParamsE --------------------------
	.section	.nv.info._ZN7cutlass13device_kernelINS_4gemm6kernel13GemmUniversalIN4cute5tupleIJiiiiEEENS1_10collective13CollectiveMmaINS1_34MainloopSm90TmaGmmaWarpSpecializedILi4ENS5_IJNS4_1CILi2EEENSA_ILi1EEESC_EEENS1_35KernelTmaWarpSpecializedCooperativeEEENS5_IJNSA_ILi256EEENSA_ILi128EEENSA_ILi64EEEEEENS_10bfloat16_tENS5_IJlSC_lEEESK_SL_NS4_8TiledMMAINS4_8MMA_AtomIJNS4_4SM904GMMA28MMA_64x128x16_F32BF16BF16_SSILNSP_5MajorE0ELSR_0ELNSP_7ScaleInE1ELSS_1EEEEEENS4_6LayoutISD_NS5_IJSC_NSA_ILi0EEESW_EEEEENS5_IJNS4_10UnderscoreESZ_SZ_EEEEENS4_13SM90_TMA_LOADENS4_14ComposedLayoutINS4_7SwizzleILi3ELi4ELi3EEENS4_18smem_ptr_flag_bitsILi16EEENSV_INS5_IJNSA_ILi8EEESI_EEENS5_IJSI_SC_EEEEEEEvNS4_8identityENS4_23SM90_TMA_LOAD_MULTICASTES1C_vS1D_EENS_8epilogue10collective6detail29Sm90TmaWarpSpecializedAdapterINS1H_15DefaultEpilogueISK_SL_SL_NS1G_6thread17LinearCombinationISK_Li1EffLNS1L_9ScaleType4KindE0ELNS_15FloatRoundStyleE2ESK_EENS1_15EpilogueDefaultEEEEEvvEEEEvNT_6ParamsE,"",@"SHT_CUDA_INFO"
	.sectionflags	@""
	.align	4


	//----- nvinfo : EIATTR_CUDA_API_VERSION
	.align		4
        /*0000*/ 	.byte	0x04, 0x37
        /*0002*/ 	.short	(.L_21 - .L_20)
.L_20:
        /*0004*/ 	.word	0x00000082


	//----- nvinfo : EIATTR_KPARAM_INFO
	.align		4
.L_21:
        /*0008*/ 	.byte	0x04, 0x17
        /*000a*/ 	.short	(.L_23 - .L_22)
.L_22:
        /*000c*/ 	.word	0x00000000
        /*0010*/ 	.short	0x0000
        /*0012*/ 	.short	0x0070
        /*0014*/ 	.byte	0x00, 0xf0, 0x01, 0x10


	//----- nvinfo : EIATTR_SPARSE_MMA_MASK
	.align		4
.L_23:
        /*0018*/ 	.byte	0x03, 0x50
        /*001a*/ 	.short	0x0000


	//----- nvinfo : EIATTR_MAXREG_COUNT
	.align		4
        /*001c*/ 	.byte	0x03, 0x1b
        /*001e*/ 	.short	0x00a8


	//----- nvinfo : EIATTR_NUM_BARRIERS
	.align		4
        /*0020*/ 	.byte	0x02, 0x4c
        /*0022*/ 	.byte	0x01
	.zero		1


	//----- nvinfo : EIATTR_EXTERNS
	.align		4
        /*0024*/ 	.byte	0x04, 0x0f
        /*0026*/ 	.short	(.L_25 - .L_24)


	//   ....[0]....
	.align		4
.L_24:
        /*0028*/ 	.word	index@(__assertfail)


	//----- nvinfo : EIATTR_MERCURY_ISA_VERSION
	.align		4
.L_25:
        /*002c*/ 	.byte	0x03, 0x5f
        /*002e*/ 	.short	0x0101


	//----- nvinfo : EIATTR_INT_WARP_WIDE_INSTR_OFFSETS
	.align		4
        /*0030*/ 	.byte	0x04, 0x31
        /*0032*/ 	.short	(.L_27 - .L_26)


	//   ....[0]....
.L_26:
        /*0034*/ 	.word	0x00000480


	//   ....[1]....
        /*0038*/ 	.word	0x000004b0


	//   ....[2]....
        /*003c*/ 	.word	0x00000670


	//   ....[3]....
        /*0040*/ 	.word	0x00001f50


	//----- nvinfo : EIATTR_COOP_GROUP_MASK_REGIDS
	.align		4
.L_27:
        /*0044*/ 	.byte	0x04, 0x29
        /*0046*/ 	.short	(.L_29 - .L_28)


	//   ....[0]....
.L_28:
        /*0048*/ 	.word	0xffffffff


	//   ....[1]....
        /*004c*/ 	.word	0xffffffff


	//   ....[2]....
        /*0050*/ 	.word	0xffffffff


	//   ....[3]....
        /*0054*/ 	.word	0xffffffff


	//   ....[4]....
        /*0058*/ 	.word	0xffffffff


	//   ....[5]....
        /*005c*/ 	.word	0xffffffff


	//----- nvinfo : EIATTR_COOP_GROUP_INSTR_OFFSETS
	.align		4
.L_29:
        /*0060*/ 	.byte	0x04, 0x28
        /*0062*/ 	.short	(.L_31 - .L_30)


	//   ....[0]....
.L_30:
        /*0064*/ 	.word	0x00000060


	//   ....[1]....
        /*0068*/ 	.word	0x00000070


	//   ....[2]....
        /*006c*/ 	.word	0x00000130


	//   ....[3]....
        /*0070*/ 	.word	0x000002d0


	//   ....[4]....
        /*0074*/ 	.word	0x000007f0


	//   ....[5]....
        /*0078*/ 	.word	0x00001240


	//----- nvinfo : EIATTR_REG_RECONFIG
	.align		4
.L_31:
        /*007c*/ 	.byte	0x01, 0x54
	.zero		2


	//----- nvinfo : EIATTR_SYSCALL_OFFSETS
	.align		4
        /*0080*/ 	.byte	0x04, 0x46
        /*0082*/ 	.short	(.L_33 - .L_32)


	//   ....[0]....
.L_32:
        /*0084*/ 	.word	0x00001400


	//----- nvinfo : EIATTR_MBARRIER_INSTR_OFFSETS
	.align		4
.L_33:
        /*0088*/ 	.byte	0x04, 0x39
        /*008a*/ 	.short	(.L_35 - .L_34)


	//   ....[0]....
.L_34:
        /*008c*/ 	.word	0x00000230
        /*0090*/ 	.word	0x000000ff
        /*0094*/ 	.word	0x00000000
        /*0098*/ 	.short	0x0100
        /*009a*/ 	.byte	0x08
	.zero		1


	//   ....[1]....
        /*009c*/ 	.word	0x00000240
        /*00a0*/ 	.word	0x000000ff
        /*00a4*/ 	.word	0x00000020
        /*00a8*/ 	.short	0x0100
        /*00aa*/ 	.byte	0x08
	.zero		1


	//   ....[2]....
        /*00ac*/ 	.word	0x00000250
        /*00b0*/ 	.word	0x000000ff
        /*00b4*/ 	.word	0x00000008
        /*00b8*/ 	.short	0x0100
        /*00ba*/ 	.byte	0x08
	.zero		1


	//   ....[3]....
        /*00bc*/ 	.word	0x00000260
        /*00c0*/ 	.word	0x000000ff
        /*00c4*/ 	.word	0x00000028
        /*00c8*/ 	.short	0x0100
        /*00ca*/ 	.byte	0x08
	.zero		1


	//   ....[4]....
        /*00cc*/ 	.word	0x00000270
        /*00d0*/ 	.word	0x000000ff
        /*00d4*/ 	.word	0x00000010
        /*00d8*/ 	.short	0x0100
        /*00da*/ 	.byte	0x08
	.zero		1


	//   ....[5]....
        /*00dc*/ 	.word	0x00000280
        /*00e0*/ 	.word	0x000000ff
        /*00e4*/ 	.word	0x00000030
        /*00e8*/ 	.short	0x0100
        /*00ea*/ 	.byte	0x08
	.zero		1


	//   ....[6]....
        /*00ec*/ 	.word	0x00000290
        /*00f0*/ 	.word	0x000000ff
        /*00f4*/ 	.word	0x00000018
        /*00f8*/ 	.short	0x0100
        /*00fa*/ 	.byte	0x08
	.zero		1


	//   ....[7]....
        /*00fc*/ 	.word	0x000002a0
        /*0100*/ 	.word	0x000000ff
        /*0104*/ 	.word	0x00000038
        /*0108*/ 	.short	0x0100
        /*010a*/ 	.byte	0x08
	.zero		1


	//   ....[8]....
        /*010c*/ 	.word	0x000006f0
        /*0110*/ 	.word	0x000000ff
        /*0114*/ 	.word	0x00000050
        /*0118*/ 	.short	0x0100
        /*011a*/ 	.byte	0x06
	.zero		1


	//   ....[9]....
        /*011c*/ 	.word	0x00000780
        /*0120*/ 	.word	0x000000ff
        /*0124*/ 	.word	0x00000058
        /*0128*/ 	.short	0x0100
        /*012a*/ 	.byte	0x06
	.zero		1


	//   ....[10]....
        /*012c*/ 	.word	0x000014c0
        /*0130*/ 	.word	0x00000003
        /*0134*/ 	.word	0x00000000
        /*0138*/ 	.short	0x010a
        /*013a*/ 	.byte	0x3f
	.zero		1


	//   ....[11]....
        /*013c*/ 	.word	0x00001500
        /*0140*/ 	.word	0x00000003
        /*0144*/ 	.word	0x00000000
        /*0148*/ 	.short	0x010a
        /*014a*/ 	.byte	0x3f
	.zero		1


	//   ....[12]....
        /*014c*/ 	.word	0x00001a10
        /*0150*/ 	.word	0x00000005
        /*0154*/ 	.word	0x00000000
        /*0158*/ 	.short	0x010a
        /*015a*/ 	.byte	0x3f
	.zero		1


	//   ....[13]....
        /*015c*/ 	.word	0x00001a50
        /*0160*/ 	.word	0x00000005
        /*0164*/ 	.word	0x00000000
        /*0168*/ 	.short	0x010a
        /*016a*/ 	.byte	0x3f
	.zero		1


	//   ....[14]....
        /*016c*/ 	.word	0x00001df0
        /*0170*/ 	.word	0x00000005
        /*0174*/ 	.word	0x00000000
        /*0178*/ 	.short	0x0101
        /*017a*/ 	.byte	0x3f
	.zero		1


	//   ....[15]....
        /*017c*/ 	.word	0x00001fd0
        /*0180*/ 	.word	0x00000003
        /*0184*/ 	.word	0x00000000
        /*0188*/ 	.short	0x0101
        /*018a*/ 	.byte	0x3f
	.zero		1


	//   ....[16]....
        /*018c*/ 	.word	0x0000b800
        /*0190*/ 	.word	0x00000014
        /*0194*/ 	.word	0x00000020
        /*0198*/ 	.short	0x010a
        /*019a*/ 	.byte	0x3f
	.zero		1


	//   ....[17]....
        /*019c*/ 	.word	0x0000bbc0
        /*01a0*/ 	.word	0x00000005
        /*01a4*/ 	.word	0x00000058
        /*01a8*/ 	.short	0x0101
        /*01aa*/ 	.byte	0x3f
	.zero		1


	//   ....[18]....
        /*01ac*/ 	.word	0x0000c2e0
        /*01b0*/ 	.word	0x00000007
        /*01b4*/ 	.word	0x00000000
        /*01b8*/ 	.short	0x010a
        /*01ba*/ 	.byte	0x3f
	.zero		1


	//   ....[19]....
        /*01bc*/ 	.word	0x0000c360
        /*01c0*/ 	.word	0x00000008
        /*01c4*/ 	.word	0x00000000
        /*01c8*/ 	.short	0x010a
        /*01ca*/ 	.byte	0x3f
	.zero		1


	//   ....[20]....
        /*01cc*/ 	.word	0x0000c3f0
        /*01d0*/ 	.word	0x0000000b
        /*01d4*/ 	.word	0x00000000
        /*01d8*/ 	.short	0x010a
        /*01da*/ 	.byte	0x3f
	.zero		1


	//   ....[21]....
        /*01dc*/ 	.word	0x0000c480
        /*01e0*/ 	.word	0x00000003
        /*01e4*/ 	.word	0x00000000
        /*01e8*/ 	.short	0x010a
        /*01ea*/ 	.byte	0x3f
	.zero		1


	//   ....[22]....
        /*01ec*/ 	.word	0x0000c4e0
        /*01f0*/ 	.word	0x00000003
        /*01f4*/ 	.word	0x00000000
        /*01f8*/ 	.short	0x010a
        /*01fa*/ 	.byte	0x3f
	.zero		1


	//   ....[23]....
        /*01fc*/ 	.word	0x0000c530
        /*0200*/ 	.word	0x00000005
        /*0204*/ 	.word	0x00000000
        /*0208*/ 	.short	0x010a
        /*020a*/ 	.byte	0x3f
	.zero		1


	//   ....[24]....
        /*020c*/ 	.word	0x0000c600
        /*0210*/ 	.word	0x00000014
        /*0214*/ 	.word	0x00000020
        /*0218*/ 	.short	0x010a
        /*021a*/ 	.byte	0x3f
	.zero		1


	//   ....[25]....
        /*021c*/ 	.word	0x0000c6d0
        /*0220*/ 	.word	0x00000007
        /*0224*/ 	.word	0x00000000
        /*0228*/ 	.short	0x010a
        /*022a*/ 	.byte	0x3f
	.zero		1


	//   ....[26]....
        /*022c*/ 	.word	0x0000c720
        /*0230*/ 	.word	0x00000008
        /*0234*/ 	.word	0x00000000
        /*0238*/ 	.short	0x010a
        /*023a*/ 	.byte	0x3f
	.zero		1


	//   ....[27]....
        /*023c*/ 	.word	0x0000c770
        /*0240*/ 	.word	0x0000000b
        /*0244*/ 	.word	0x00000000
        /*0248*/ 	.short	0x010a
        /*024a*/ 	.byte	0x3f
	.zero		1


	//----- nvinfo : EIATTR_NUM_MBARRIERS
	.align		4
.L_35:
        /*024c*/ 	.byte	0x03, 0x38
        /*024e*/ 	.short	0x000a


	//----- nvinfo : EIATTR_EXIT_INSTR_OFFSETS
	.align		4
        /*0250*/ 	.byte	0x04, 0x1c
        /*0252*/ 	.short	(.L_37 - .L_36)


	//   ....[0]....
.L_36:
        /*0254*/ 	.word	0x00000950


	//   ....[1]....
        /*0258*/ 	.word	0x00001170


	//   ....[2]....
        /*025c*/ 	.word	0x0000af10


	//   ....[3]....
        /*0260*/ 	.word	0x0000b470


	//   ....[4]....
        /*0264*/ 	.word	0x0000c4d0


	//----- nvinfo : EIATTR_MAX_THREADS
	.align		4
.L_37:
        /*0268*/ 	.byte	0x04, 0x05
        /*026a*/ 	.short	(.L_39 - .L_38)
.L_38:
        /*026c*/ 	.word	0x00000180
        /*0270*/ 	.word	0x00000001
        /*0274*/ 	.word	0x00000001


	//----- nvinfo : EIATTR_CRS_STACK_SIZE
	.align		4
.L_39:
        /*0278*/ 	.byte	0x04, 0x1e
        /*027a*/ 	.short	(.L_41 - .L_40)
.L_40:
        /*027c*/ 	.word	0x00000000


	//----- nvinfo : EIATTR_CBANK_PARAM_SIZE
	.align		4
.L_41:
        /*0280*/ 	.byte	0x03, 0x19
        /*0282*/ 	.short	0x0470


	//----- nvinfo : EIATTR_PARAM_CBANK
	.align		4
        /*0284*/ 	.byte	0x04, 0x0a
        /*0286*/ 	.short	(.L_43 - .L_42)
	.align		4
.L_42:
        /*0288*/ 	.word	index@(.nv.constant0._ZN7cutlass13device_kernelINS_4gemm6kernel13GemmUniversalIN4cute5tupleIJiiiiEEENS1_10collective13CollectiveMmaINS1_34MainloopSm90TmaGmmaWarpSpecializedILi4ENS5_IJNS4_1CILi2EEENSA_ILi1EEESC_EEENS1_35KernelTmaWarpSpecializedCooperativeEEENS5_IJNSA_ILi256EEENSA_ILi128EEENSA_ILi64EEEEEENS_10bfloat16_tENS5_IJlSC_lEEESK_SL_NS4_8TiledMMAINS4_8MMA_AtomIJNS4_4SM904GMMA28MMA_64x128x16_F32BF16BF16_SSILNSP_5MajorE0ELSR_0ELNSP_7ScaleInE1ELSS_1EEEEEENS4_6LayoutISD_NS5_IJSC_NSA_ILi0EEESW_EEEEENS5_IJNS4_10UnderscoreESZ_SZ_EEEEENS4_13SM90_TMA_LOADENS4_14ComposedLayoutINS4_7SwizzleILi3ELi4ELi3EEENS4_18smem_ptr_flag_bitsILi16EEENSV_INS5_IJNSA_ILi8EEESI_EEENS5_IJSI_SC_EEEEEEEvNS4_8identityENS4_23SM90_TMA_LOAD_MULTICASTES1C_vS1D_EENS_8epilogue10collective6detail29Sm90TmaWarpSpecializedAdapterINS1H_15DefaultEpilogueISK_SL_SL_NS1G_6thread17LinearCombinationISK_Li1EffLNS1L_9ScaleType4KindE0ELNS_15FloatRoundStyleE2ESK_EENS1_15EpilogueDefaultEEEEEvvEEEEvNT_6ParamsE)
        /*028c*/ 	.short	0x0210
        /*028e*/ 	.short	0x0470


	//----- nvinfo : EIATTR_SW_WAR
	.align		4
.L_43:
        /*0290*/ 	.byte	0x04, 0x36
        /*0292*/ 	.short	(.L_45 - .L_44)
.L_44:
        /*0294*/ 	.word	0x00000008
.L_45:


//--------------------- .nv.callgraph             --------------------------
	.section	.nv.callgraph,"",@"SHT_CUDA_CALLGRAPH"
	.align	4
	.sectionentsize	8
	.align		4
        /*0000*/ 	.word	0x00000000
	.align		4
        /*0004*/ 	.word	0xffffffff
	.align		4
        /*0008*/ 	.word	index@(_ZN7cutlass13device_kernelINS_4gemm6kernel13GemmUniversalIN4cute5tupleIJiiiiEEENS1_10collective13CollectiveMmaINS1_34MainloopSm90TmaGmmaWarpSpecializedILi4ENS5_IJNS4_1CILi2EEENSA_ILi1EEESC_EEENS1_35KernelTmaWarpSpecializedCooperativeEEENS5_IJNSA_ILi256EEENSA_ILi128EEENSA_ILi64EEEEEENS_10bfloat16_tENS5_IJlSC_lEEESK_SL_NS4_8TiledMMAINS4_8MMA_AtomIJNS4_4SM904GMMA28MMA_64x128x16_F32BF16BF16_SSILNSP_5MajorE0ELSR_0ELNSP_7ScaleInE1ELSS_1EEEEEENS4_6LayoutISD_NS5_IJSC_NSA_ILi0EEESW_EEEEENS5_IJNS4_10UnderscoreESZ_SZ_EEEEENS4_13SM90_TMA_LOADENS4_14ComposedLayoutINS4_7SwizzleILi3ELi4ELi3EEENS4_18smem_ptr_flag_bitsILi16EEENSV_INS5_IJNSA_ILi8EEESI_EEENS5_IJSI_SC_EEEEEEEvNS4_8identityENS4_23SM90_TMA_LOAD_MULTICASTES1C_vS1D_EENS_8epilogue10collective6detail29Sm90TmaWarpSpecializedAdapterINS1H_15DefaultEpilogueISK_SL_SL_NS1G_6thread17LinearCombinationISK_Li1EffLNS1L_9ScaleType4KindE0ELNS_15FloatRoundStyleE2ESK_EENS1_15EpilogueDefaultEEEEEvvEEEEvNT_6ParamsE)
	.align		4
        /*000c*/ 	.word	index@(__assertfail)
	.align		4
        /*0010*/ 	.word	0x00000000
	.align		4
        /*0014*/ 	.word	0xfffffffe
	.align		4
        /*0018*/ 	.word	0x00000000
	.align		4
        /*001c*/ 	.word	0xfffffffd
	.align		4
        /*0020*/ 	.word	0x00000000
	.align		4
        /*0024*/ 	.word	0xfffffffc


//--------------------- .nv.constant4             --------------------------
	.section	.nv.constant4,"a",@progbits
	.align	8
	.align		8
.nv.constant4:
        /*0000*/ 	.dword	__assertfail
	.align		8
        /*0008*/ 	.dword	__unnamed_1
	.align		8
        /*0010*/ 	.dword	_ZN40_INTERNAL_b8e7eff0_4_k_cu_7e8b3cbc_256424cuda3std3__45__cpo5beginE
	.align		8
        /*0018*/ 	.dword	_ZN40_INTERNAL_b8e7eff0_4_k_cu_7e8b3cbc_256424cuda3std3__45__cpo3endE
	.align		8
        /*0020*/ 	.dword	_ZN40_INTERNAL_b8e7eff0_4_k_cu_7e8b3cbc_256424cuda3std3__45__cpo6cbeginE
	.align		8
        /*0028*/ 	.dword	_ZN40_INTERNAL_b8e7eff0_4_k_cu_7e8b3cbc_256424cuda3std3__45__cpo4cendE
	.align		8
        /*0030*/ 	.dword	_ZN40_INTERNAL_b8e7eff0_4_k_cu_7e8b3cbc_256424cuda3std3__442_GLOBAL__N__b8e7eff0_4_k_cu_7e8b3cbc_256426ignoreE
	.align		8
        /*0038*/ 	.dword	_ZN40_INTERNAL_b8e7eff0_4_k_cu_7e8b3cbc_256424cuda3std3__419piecewise_constructE
	.align		8
        /*0040*/ 	.dword	_ZN40_INTERNAL_b8e7eff0_4_k_cu_7e8b3cbc_256424cuda3std3__48in_placeE
	.align		8
        /*0048*/ 	.dword	_ZN40_INTERNAL_b8e7eff0_4_k_cu_7e8b3cbc_256424cuda3std6ranges3__45__cpo4swapE
	.align		8
        /*0050*/ 	.dword	_ZN40_INTERNAL_b8e7eff0_4_k_cu_7e8b3cbc_256424cuda3std6ranges3__45__cpo9iter_moveE
	.align		8
        /*0058*/ 	.dword	_ZN40_INTERNAL_b8e7eff0_4_k_cu_7e8b3cbc_256424cute7productE
	.align		8
        /*0060*/ 	.dword	_ZN40_INTERNAL_b8e7eff0_4_k_cu_7e8b3cbc_256424cute1_E
	.align		8
        /*0068*/ 	.dword	$str$22
	.align		8
        /*0070*/ 	.dword	$str$23


//--------------------- .text._ZN7cutlass13device_kernelINS_4gemm6kernel13GemmUniversalIN4cute5tupleIJiiiiEEENS1_10collective13CollectiveMmaINS1_34MainloopSm90TmaGmmaWarpSpecializedILi4ENS5_IJNS4_1CILi2EEENSA_ILi1EEESC_EEENS1_35KernelTmaWarpSpecializedCooperativeEEENS5_IJNSA_ILi256EEENSA_ILi128EEENSA_ILi64EEEEEENS_10bfloat16_tENS5_IJlSC_lEEESK_SL_NS4_8TiledMMAINS4_8MMA_AtomIJNS4_4SM904GMMA28MMA_64x128x16_F32BF16BF16_SSILNSP_5MajorE0ELSR_0ELNSP_7ScaleInE1ELSS_1EEEEEENS4_6LayoutISD_NS5_IJSC_NSA_ILi0EEESW_EEEEENS5_IJNS4_10UnderscoreESZ_SZ_EEEEENS4_13SM90_TMA_LOADENS4_14ComposedLayoutINS4_7SwizzleILi3ELi4ELi3EEENS4_18smem_ptr_flag_bitsILi16EEENSV_INS5_IJNSA_ILi8EEESI_EEENS5_IJSI_SC_EEEEEEEvNS4_8identityENS4_23SM90_TMA_LOAD_MULTICASTES1C_vS1D_EENS_8epilogue10collective6detail29Sm90TmaWarpSpecializedAdapterINS1H_15DefaultEpilogueISK_SL_SL_NS1G_6thread17LinearCombinationISK_Li1EffLNS1L_9ScaleType4KindE0ELNS_15FloatRoundStyleE2ESK_EENS1_15EpilogueDefaultEEEEEvvEEEEvNT_6ParamsE --------------------------
	.section	.text._ZN7cutlass13device_kernelINS_4gemm6kernel13GemmUniversalIN4cute5tupleIJiiiiEEENS1_10collective13CollectiveMmaINS1_34MainloopSm90TmaGmmaWarpSpecializedILi4ENS5_IJNS4_1CILi2EEENSA_ILi1EEESC_EEENS1_35KernelTmaWarpSpecializedCooperativeEEENS5_IJNSA_ILi256EEENSA_ILi128EEENSA_ILi64EEEEEENS_10bfloat16_tENS5_IJlSC_lEEESK_SL_NS4_8TiledMMAINS4_8MMA_AtomIJNS4_4SM904GMMA28MMA_64x128x16_F32BF16BF16_SSILNSP_5MajorE0ELSR_0ELNSP_7ScaleInE1ELSS_1EEEEEENS4_6LayoutISD_NS5_IJSC_NSA_ILi0EEESW_EEEEENS5_IJNS4_10UnderscoreESZ_SZ_EEEEENS4_13SM90_TMA_LOADENS4_14ComposedLayoutINS4_7SwizzleILi3ELi4ELi3EEENS4_18smem_ptr_flag_bitsILi16EEENSV_INS5_IJNSA_ILi8EEESI_EEENS5_IJSI_SC_EEEEEEEvNS4_8identityENS4_23SM90_TMA_LOAD_MULTICASTES1C_vS1D_EENS_8epilogue10collective6detail29Sm90TmaWarpSpecializedAdapterINS1H_15DefaultEpilogueISK_SL_SL_NS1G_6thread17LinearCombinationISK_Li1EffLNS1L_9ScaleType4KindE0ELNS_15FloatRoundStyleE2ESK_EENS1_15EpilogueDefaultEEEEEvvEEEEvNT_6ParamsE,"ax",@progbits
	.align	128
.text._ZN7cutlass13device_kernelINS_4gemm6kernel13GemmUniversalIN4cute5tupleIJiiiiEEENS1_10collective13CollectiveMmaINS1_34MainloopSm90TmaGmmaWarpSpecializedILi4ENS5_IJNS4_1CILi2EEENSA_ILi1EEESC_EEENS1_35KernelTmaWarpSpecializedCooperativeEEENS5_IJNSA_ILi256EEENSA_ILi128EEENSA_ILi64EEEEEENS_10bfloat16_tENS5_IJlSC_lEEESK_SL_NS4_8TiledMMAINS4_8MMA_AtomIJNS4_4SM904GMMA28MMA_64x128x16_F32BF16BF16_SSILNSP_5MajorE0ELSR_0ELNSP_7ScaleInE1ELSS_1EEEEEENS4_6LayoutISD_NS5_IJSC_NSA_ILi0EEESW_EEEEENS5_IJNS4_10UnderscoreESZ_SZ_EEEEENS4_13SM90_TMA_LOADENS4_14ComposedLayoutINS4_7SwizzleILi3ELi4ELi3EEENS4_18smem_ptr_flag_bitsILi16EEENSV_INS5_IJNSA_ILi8EEESI_EEENS5_IJSI_SC_EEEEEEEvNS4_8identityENS4_23SM90_TMA_LOAD_MULTICASTES1C_vS1D_EENS_8epilogue10collective6detail29Sm90TmaWarpSpecializedAdapterINS1H_15DefaultEpilogueISK_SL_SL_NS1G_6thread17LinearCombinationISK_Li1EffLNS1L_9ScaleType4KindE0ELNS_15FloatRoundStyleE2ESK_EENS1_15EpilogueDefaultEEEEEvvEEEEvNT_6ParamsE:
        .type           _ZN7cutlass13device_kernelINS_4gemm6kernel13GemmUniversalIN4cute5tupleIJiiiiEEENS1_10collective13CollectiveMmaINS1_34MainloopSm90TmaGmmaWarpSpecializedILi4ENS5_IJNS4_1CILi2EEENSA_ILi1EEESC_EEENS1_35KernelTmaWarpSpecializedCooperativeEEENS5_IJNSA_ILi256EEENSA_ILi128EEENSA_ILi64EEEEEENS_10bfloat16_tENS5_IJlSC_lEEESK_SL_NS4_8TiledMMAINS4_8MMA_AtomIJNS4_4SM904GMMA28MMA_64x128x16_F32BF16BF16_SSILNSP_5MajorE0ELSR_0ELNSP_7ScaleInE1ELSS_1EEEEEENS4_6LayoutISD_NS5_IJSC_NSA_ILi0EEESW_EEEEENS5_IJNS4_10UnderscoreESZ_SZ_EEEEENS4_13SM90_TMA_LOADENS4_14ComposedLayoutINS4_7SwizzleILi3ELi4ELi3EEENS4_18smem_ptr_flag_bitsILi16EEENSV_INS5_IJNSA_ILi8EEESI_EEENS5_IJSI_SC_EEEEEEEvNS4_8identityENS4_23SM90_TMA_LOAD_MULTICASTES1C_vS1D_EENS_8epilogue10collective6detail29Sm90TmaWarpSpecializedAdapterINS1H_15DefaultEpilogueISK_SL_SL_NS1G_6thread17LinearCombinationISK_Li1EffLNS1L_9ScaleType4KindE0ELNS_15FloatRoundStyleE2ESK_EENS1_15EpilogueDefaultEEEEEvvEEEEvNT_6ParamsE,@function
        .size           _ZN7cutlass13device_kernelINS_4gemm6kernel13GemmUniversalIN4cute5tupleIJiiiiEEENS1_10collective13CollectiveMmaINS1_34MainloopSm90TmaGmmaWarpSpecializedILi4ENS5_IJNS4_1CILi2EEENSA_ILi1EEESC_EEENS1_35KernelTmaWarpSpecializedCooperativeEEENS5_IJNSA_ILi256EEENSA_ILi128EEENSA_ILi64EEEEEENS_10bfloat16_tENS5_IJlSC_lEEESK_SL_NS4_8TiledMMAINS4_8MMA_AtomIJNS4_4SM904GMMA28MMA_64x128x16_F32BF16BF16_SSILNSP_5MajorE0ELSR_0ELNSP_7ScaleInE1ELSS_1EEEEEENS4_6LayoutISD_NS5_IJSC_NSA_ILi0EEESW_EEEEENS5_IJNS4_10UnderscoreESZ_SZ_EEEEENS4_13SM90_TMA_LOADENS4_14ComposedLayoutINS4_7SwizzleILi3ELi4ELi3EEENS4_18smem_ptr_flag_bitsILi16EEENSV_INS5_IJNSA_ILi8EEESI_EEENS5_IJSI_SC_EEEEEEEvNS4_8identityENS4_23SM90_TMA_LOAD_MULTICASTES1C_vS1D_EENS_8epilogue10collective6detail29Sm90TmaWarpSpecializedAdapterINS1H_15DefaultEpilogueISK_SL_SL_NS1G_6thread17LinearCombinationISK_Li1EffLNS1L_9ScaleType4KindE0ELNS_15FloatRoundStyleE2ESK_EENS1_15EpilogueDefaultEEEEEvvEEEEvNT_6ParamsE,(.L_x_323 - _ZN7cutlass13device_kernelINS_4gemm6kernel13GemmUniversalIN4cute5tupleIJiiiiEEENS1_10collective13CollectiveMmaINS1_34MainloopSm90TmaGmmaWarpSpecializedILi4ENS5_IJNS4_1CILi2EEENSA_ILi1EEESC_EEENS1_35KernelTmaWarpSpecializedCooperativeEEENS5_IJNSA_ILi256EEENSA_ILi128EEENSA_ILi64EEEEEENS_10bfloat16_tENS5_IJlSC_lEEESK_SL_NS4_8TiledMMAINS4_8MMA_AtomIJNS4_4SM904GMMA28MMA_64x128x16_F32BF16BF16_SSILNSP_5MajorE0ELSR_0ELNSP_7ScaleInE1ELSS_1EEEEEENS4_6LayoutISD_NS5_IJSC_NSA_ILi0EEESW_EEEEENS5_IJNS4_10UnderscoreESZ_SZ_EEEEENS4_13SM90_TMA_LOADENS4_14ComposedLayoutINS4_7SwizzleILi3ELi4ELi3EEENS4_18smem_ptr_flag_bitsILi16EEENSV_INS5_IJNSA_ILi8EEESI_EEENS5_IJSI_SC_EEEEEEEvNS4_8identityENS4_23SM90_TMA_LOAD_MULTICASTES1C_vS1D_EENS_8epilogue10collective6detail29Sm90TmaWarpSpecializedAdapterINS1H_15DefaultEpilogueISK_SL_SL_NS1G_6thread17LinearCombinationISK_Li1EffLNS1L_9ScaleType4KindE0ELNS_15FloatRoundStyleE2ESK_EENS1_15EpilogueDefaultEEEEEvvEEEEvNT_6ParamsE)
        .other          _ZN7cutlass13device_kernelINS_4gemm6kernel13GemmUniversalIN4cute5tupleIJiiiiEEENS1_10collective13CollectiveMmaINS1_34MainloopSm90TmaGmmaWarpSpecializedILi4ENS5_IJNS4_1CILi2EEENSA_ILi1EEESC_EEENS1_35KernelTmaWarpSpecializedCooperativeEEENS5_IJNSA_ILi256EEENSA_ILi128EEENSA_ILi64EEEEEENS_10bfloat16_tENS5_IJlSC_lEEESK_SL_NS4_8TiledMMAINS4_8MMA_AtomIJNS4_4SM904GMMA28MMA_64x128x16_F32BF16BF16_SSILNSP_5MajorE0ELSR_0ELNSP_7ScaleInE1ELSS_1EEEEEENS4_6LayoutISD_NS5_IJSC_NSA_ILi0EEESW_EEEEENS5_IJNS4_10UnderscoreESZ_SZ_EEEEENS4_13SM90_TMA_LOADENS4_14ComposedLayoutINS4_7SwizzleILi3ELi4ELi3EEENS4_18smem_ptr_flag_bitsILi16EEENSV_INS5_IJNSA_ILi8EEESI_EEENS5_IJSI_SC_EEEEEEEvNS4_8identityENS4_23SM90_TMA_LOAD_MULTICASTES1C_vS1D_EENS_8epilogue10collective6detail29Sm90TmaWarpSpecializedAdapterINS1H_15DefaultEpilogueISK_SL_SL_NS1G_6thread17LinearCombinationISK_Li1EffLNS1L_9ScaleType4KindE0ELNS_15FloatRoundStyleE2ESK_EENS1_15EpilogueDefaultEEEEEvvEEEEvNT_6ParamsE,@"STO_CUDA_ENTRY STV_DEFAULT"
_ZN7cutlass13device_kernelINS_4gemm6kernel13GemmUniversalIN4cute5tupleIJiiiiEEENS1_10collective13CollectiveMmaINS1_34MainloopSm90TmaGmmaWarpSpecializedILi4ENS5_IJNS4_1CILi2EEENSA_ILi1EEESC_EEENS1_35KernelTmaWarpSpecializedCooperativeEEENS5_IJNSA_ILi256EEENSA_ILi128EEENSA_ILi64EEEEEENS_10bfloat16_tENS5_IJlSC_lEEESK_SL_NS4_8TiledMMAINS4_8MMA_AtomIJNS4_4SM904GMMA28MMA_64x128x16_F32BF16BF16_SSILNSP_5MajorE0ELSR_0ELNSP_7ScaleInE1ELSS_1EEEEEENS4_6LayoutISD_NS5_IJSC_NSA_ILi0EEESW_EEEEENS5_IJNS4_10UnderscoreESZ_SZ_EEEEENS4_13SM90_TMA_LOADENS4_14ComposedLayoutINS4_7SwizzleILi3ELi4ELi3EEENS4_18smem_ptr_flag_bitsILi16EEENSV_INS5_IJNSA_ILi8EEESI_EEENS5_IJSI_SC_EEEEEEEvNS4_8identityENS4_23SM90_TMA_LOAD_MULTICASTES1C_vS1D_EENS_8epilogue10collective6detail29Sm90TmaWarpSpecializedAdapterINS1H_15DefaultEpilogueISK_SL_SL_NS1G_6thread17LinearCombinationISK_Li1EffLNS1L_9ScaleType4KindE0ELNS_15FloatRoundStyleE2ESK_EENS1_15EpilogueDefaultEEEEEvvEEEEvNT_6ParamsE:
[----:B------:R-:W0:Y:S01]  /*0000*/  LDC R1, c[0x0][0x28] ;  /* 0x00000a00ff017b82 */ /* 0x000e220000000800 */
[----:B------:R-:W1:Y:S01]  /*0010*/  S2R R18, SR_TID.X ;  /* 0x0000000000127919 */ /* 0x000e620000002100 */
[----:B------:R-:W-:Y:S01]  /*0020*/  ELECT P0, URZ, PT ;  /* 0x00000000003f782f */ /* 0x000fe20003800000 */
[----:B------:R-:W-:Y:S01]  /*0030*/  BSSY B0, `(.L_x_0) ;  /* 0x000000f000007945 */ /* 0x000fe20003800000 */
[--C-:B-1----:R-:W-:Y:S02]  /*0040*/  SHF.R.U32.HI R0, RZ, 0x5, R18.reuse ;  /* 0x00000005ff007819 */ /* 0x102fe40000011612 */
[----:B------:R-:W-:-:S03]  /*0050*/  SHF.R.U32.HI R3, RZ, 0x7, R18 ;  /* 0x00000007ff037819 */ /* 0x000fc60000011612 */
[----:B------:R-:W1:Y:S04]  /*0060*/  SHFL.IDX PT, R2, R0, RZ, 0x1f ;  /* 0x00001fff00027589 */ /* 0x000e6800000e0000 */
[----:B------:R2:W3:Y:S01]  /*0070*/  SHFL.IDX PT, R5, R3, RZ, 0x1f ;  /* 0x00001fff03057589 */ /* 0x0004e200000e0000 */
[----:B-1----:R-:W-:-:S13]  /*0080*/  ISETP.NE.OR P0, PT, R2, RZ, !P0 ;  /* 0x000000ff0200720c */ /* 0x002fda0004705670 */
[----:B0-23--:R-:W-:Y:S05]  /*0090*/  @P0 BRA `(.L_x_1) ;  /* 0x0000000000200947 */ /* 0x00dfea0003800000 */
[----:B------:R-:W-:Y:S02]  /*00a0*/  ULDC.64 UR4, c[0x0][0x198] ;  /* 0x0000660000047ab9 */ /* 0x000fe40000000a00 */
[----:B------:R-:W-:Y:S02]  /*00b0*/  UIADD3 UR6, UP0, UR4, 0xf0, URZ ;  /* 0x000000f004067890 */ /* 0x000fe4000ff1e03f */
[----:B------:R-:W-:Y:S02]  /*00c0*/  UIADD3 UR4, UP1, UR4, 0x1f0, URZ ;  /* 0x000001f004047890 */ /* 0x000fe4000ff3e03f */
[----:B------:R-:W-:Y:S02]  /*00d0*/  UIADD3.X UR7, URZ, UR5, URZ, UP0, !UPT ;  /* 0x000000053f077290 */ /* 0x000fe400087fe43f */
[----:B------:R-:W-:-:S07]  /*00e0*/  UIADD3.X UR5, URZ, UR5, URZ, UP1, !UPT ;  /* 0x000000053f057290 */ /* 0x000fce0008ffe43f */
[----:B------:R0:W-:Y:S02]  /*00f0*/  UTMACCTL.PF [UR6] ;  /* 0x00000000060079b9 */ /* 0x0001e40008040000 */
[----:B------:R0:W-:Y:S02]  /*0100*/  UTMACCTL.PF [UR4] ;  /* 0x00000000040079b9 */ /* 0x0001e40008040000 */
[----:B0-----:R-:W-:Y:S01]  /*0110*/  NOP ;  /* 0x0000000000007918 */ /* 0x001fe20000000000 */
.L_x_1:
[----:B------:R-:W-:Y:S05]  /*0120*/  BSYNC B0 ;  /* 0x0000000000007941 */ /* 0x000fea0003800000 */
.L_x_0:
[----:B------:R-:W0:Y:S02]  /*0130*/  SHFL.IDX PT, R3, R0, RZ, 0x1f ;  /* 0x00001fff00037589 */ /* 0x000e2400000e0000 */
[----:B0-----:R-:W-:-:S13]  /*0140*/  ISETP.NE.AND P0, PT, R3, RZ, PT ;  /* 0x000000ff0300720c */ /* 0x001fda0003f05270 */
[----:B------:R-:W-:Y:S05]  /*0150*/  @P0 BRA `(.L_x_2) ;  /* 0x0000000000580947 */ /* 0x000fea0003800000 */
[----:B------:R-:W0:Y:S01]  /*0160*/  S2UR UR8, SR_CgaCtaId ;  /* 0x00000000000879c3 */ /* 0x000e220000008800 */
[----:B------:R-:W-:Y:S01]  /*0170*/  UMOV UR4, 0x400 ;  /* 0x0000040000047882 */ /* 0x000fe20000000000 */
[----:B------:R-:W-:Y:S01]  /*0180*/  UMOV UR5, 0x1 ;  /* 0x0000000100057882 */ /* 0x000fe20000000000 */
[----:B------:R-:W-:Y:S01]  /*0190*/  UMOV UR6, 0x4 ;  /* 0x0000000400067882 */ /* 0x000fe20000000000 */
[----:B------:R-:W-:Y:S01]  /*01a0*/  ELECT P0, URZ, PT ;  /* 0x00000000003f782f */ /* 0x000fe20003800000 */
[----:B------:R-:W-:-:S04]  /*01b0*/  UIADD3 UR6, -UR6, 0x100000, URZ ;  /* 0x0010000006067890 */ /* 0x000fc8000fffe13f */
[----:B------:R-:W-:Y:S02]  /*01c0*/  USHF.L.U32 UR7, UR6, 0xb, URZ ;  /* 0x0000000b06077899 */ /* 0x000fe4000800063f */
[----:B------:R-:W-:Y:S02]  /*01d0*/  USHF.L.U32 UR6, UR6, 0x1, URZ ;  /* 0x0000000106067899 */ /* 0x000fe4000800063f */
[----:B0-----:R-:W-:Y:S02]  /*01e0*/  ULEA UR8, UR8, UR4, 0x18 ;  /* 0x0000000408087291 */ /* 0x001fe4000f8ec03f */
[----:B------:R-:W-:-:S04]  /*01f0*/  UIADD3 UR4, -UR5, 0x100000, URZ ;  /* 0x0010000005047890 */ /* 0x000fc8000fffe13f */
[----:B------:R-:W-:Y:S02]  /*0200*/  USHF.L.U32 UR5, UR4, 0xb, URZ ;  /* 0x0000000b04057899 */ /* 0x000fe4000800063f */
[----:B------:R-:W-:Y:S01]  /*0210*/  USHF.L.U32 UR4, UR4, 0x1, URZ ;  /* 0x0000000104047899 */ /* 0x000fe2000800063f */
[----:B------:R-:W0:Y:S11]  /*0220*/  FENCE.VIEW.ASYNC.S ;  /* 0x00000000000073c6 */ /* 0x000e360000000000 */
[----:B0-----:R0:W1:Y:S01]  /*0230*/  SYNCS.EXCH.64 URZ, [UR8], UR4 ;  /* 0x00000004083f75b2 */ /* 0x0010620008000100 */
[----:B------:R0:W2:Y:S01]  /*0240*/  SYNCS.EXCH.64 URZ, [UR8+0x20], UR6 ;  /* 0x00002006083f75b2 */ /* 0x0000a20008000100 */
[----:B------:R0:W3:Y:S01]  /*0250*/  SYNCS.EXCH.64 URZ, [UR8+0x8], UR4 ;  /* 0x00000804083f75b2 */ /* 0x0000e20008000100 */
[----:B------:R0:W4:Y:S01]  /*0260*/  SYNCS.EXCH.64 URZ, [UR8+0x28], UR6 ;  /* 0x00002806083f75b2 */ /* 0x0001220008000100 */
[----:B------:R0:W0:Y:S01]  /*0270*/  SYNCS.EXCH.64 URZ, [UR8+0x10], UR4 ;  /* 0x00001004083f75b2 */ /* 0x0000220008000100 */
[----:B------:R0:W0:Y:S01]  /*0280*/  SYNCS.EXCH.64 URZ, [UR8+0x30], UR6 ;  /* 0x00003006083f75b2 */ /* 0x0000220008000100 */
[----:B------:R0:W0:Y:S01]  /*0290*/  SYNCS.EXCH.64 URZ, [UR8+0x18], UR4 ;  /* 0x00001804083f75b2 */ /* 0x0000220008000100 */
[----:B------:R0:W0:Y:S01]  /*02a0*/  SYNCS.EXCH.64 URZ, [UR8+0x38], UR6 ;  /* 0x00003806083f75b2 */ /* 0x0000220008000100 */
[----:B------:R-:W-:Y:S01]  /*02b0*/  NOP ;  /* 0x0000000000007918 */ /* 0x000fe20000000000 */
.L_x_2:
[----:B------:R-:W-:Y:S01]  /*02c0*/  SHF.R.S32.HI R7, RZ, 0x1f, R18 ;  /* 0x0000001fff077819 */ /* 0x000fe20000011412 */
[----:B------:R-:W5:Y:S01]  /*02d0*/  SHFL.IDX PT, R0, R0, RZ, 0x1f ;  /* 0x00001fff00007589 */ /* 0x000f6200000e0000 */
[----:B0-----:R-:W0:Y:S01]  /*02e0*/  S2UR UR8, SR_CTAID.X ;  /* 0x00000000000879c3 */ /* 0x001e220000002500 */
[----:B------:R-:W-:Y:S02]  /*02f0*/  ELECT P0, URZ, PT ;  /* 0x00000000003f782f */ /* 0x000fe40003800000 */
[----:B------:R-:W-:Y:S01]  /*0300*/  LEA.HI R7, R7, R18, RZ, 0x7 ;  /* 0x0000001207077211 */ /* 0x000fe200078f38ff */
[----:B------:R-:W1:Y:S01]  /*0310*/  S2R R4, SR_CTAID.Y ;  /* 0x0000000000047919 */ /* 0x000e620000002600 */
[----:B------:R-:W-:Y:S01]  /*0320*/  SHF.R.S32.HI R8, RZ, 0x1f, R3 ;  /* 0x0000001fff087819 */ /* 0x000fe20000011403 */
[----:B------:R-:W-:Y:S01]  /*0330*/  ULDC UR4, c[0x0][0x150] ;  /* 0x0000540000047ab9 */ /* 0x000fe20000000800 */
[----:B------:R-:W-:Y:S01]  /*0340*/  LOP3.LUT R7, R7, 0xffffff80, RZ, 0xc0, !PT ;  /* 0xffffff8007077812 */ /* 0x000fe200078ec0ff */
[----:B------:R-:W-:Y:S01]  /*0350*/  NOP ;  /* 0x0000000000007918 */ /* 0x000fe20000000000 */
[----:B------:R-:W-:Y:S01]  /*0360*/  LEA.HI R8, R8, R3, RZ, 0x2 ;  /* 0x0000000308087211 */ /* 0x000fe200078f10ff */
[----:B------:R-:W2:Y:S01]  /*0370*/  LDC R10, c[0x0][0x144] ;  /* 0x00005100ff0a7b82 */ /* 0x000ea20000000800 */
[----:B------:R-:W-:Y:S01]  /*0380*/  NOP ;  /* 0x0000000000007918 */ /* 0x000fe20000000000 */
[----:B------:R-:W-:Y:S01]  /*0390*/  IMAD.IADD R6, R18, 0x1, -R7 ;  /* 0x0000000112067824 */ /* 0x000fe200078e0a07 */
[----:B------:R-:W-:Y:S01]  /*03a0*/  LOP3.LUT R8, R8, 0x3ffffffc, RZ, 0xc0, !PT ;  /* 0x3ffffffc08087812 */ /* 0x000fe200078ec0ff */
[----:B------:R-:W-:Y:S01]  /*03b0*/  IMAD.MOV.U32 R22, RZ, RZ, 0x1 ;  /* 0x00000001ff167424 */ /* 0x000fe200078e00ff */
[----:B------:R-:W-:-:S02]  /*03c0*/  ISETP.NE.AND P3, PT, R5, RZ, PT ;  /* 0x000000ff0500720c */ /* 0x000fc40003f65270 */
[----:B------:R-:W-:Y:S01]  /*03d0*/  SHF.R.S32.HI R7, RZ, 0x1f, R6 ;  /* 0x0000001fff077819 */ /* 0x000fe20000011406 */
[----:B------:R-:W-:Y:S01]  /*03e0*/  IMAD.IADD R8, R3, 0x1, -R8 ;  /* 0x0000000103087824 */ /* 0x000fe200078e0a08 */
[----:B------:R-:W3:Y:S02]  /*03f0*/  LDC R13, c[0x0][0x140] ;  /* 0x00005000ff0d7b82 */ /* 0x000ee40000000800 */
[----:B------:R-:W-:Y:S02]  /*0400*/  LEA.HI R7, R7, R6, RZ, 0x3 ;  /* 0x0000000607077211 */ /* 0x000fe400078f18ff */
[----:B-----5:R-:W-:Y:S02]  /*0410*/  ISETP.NE.OR P0, PT, R0, RZ, !P0 ;  /* 0x000000ff0000720c */ /* 0x020fe40004705670 */
[--C-:B------:R-:W-:Y:S02]  /*0420*/  SHF.R.S32.HI R0, RZ, 0x3, R7.reuse ;  /* 0x00000003ff007819 */ /* 0x100fe40000011407 */
[----:B------:R-:W-:-:S02]  /*0430*/  SHF.R.S32.HI R7, RZ, 0x1f, R7 ;  /* 0x0000001fff077819 */ /* 0x000fc40000011407 */
[----:B0-----:R-:W-:Y:S02]  /*0440*/  I2FP.F32.U32 R9, UR8 ;  /* 0x0000000800097c45 */ /* 0x001fe40008201000 */
[----:B------:R-:W-:-:S03]  /*0450*/  LEA.HI R7, R7, R0, RZ, 0x2 ;  /* 0x0000000007077211 */ /* 0x000fc600078f10ff */
[----:B------:R-:W-:Y:S01]  /*0460*/  FMUL R9, R9, UR4 ;  /* 0x0000000409097c20 */ /* 0x000fe20008400000 */
[----:B------:R-:W-:Y:S01]  /*0470*/  LOP3.LUT R7, R7, 0xfffffffc, RZ, 0xc0, !PT ;  /* 0xfffffffc07077812 */ /* 0x000fe200078ec0ff */
[----:B------:R-:W-:Y:S01]  /*0480*/  VOTEU.ALL UP0, P0 ;  /* 0x00000000003f7886 */ /* 0x000fe20000000000 */
[----:B-1----:R-:W-:Y:S01]  /*0490*/  I2FP.F32.U32 R3, R4 ;  /* 0x0000000400037245 */ /* 0x002fe20000201000 */
[----:B------:R-:W-:Y:S01]  /*04a0*/  ULDC UR4, c[0x0][0x154] ;  /* 0x0000550000047ab9 */ /* 0x000fe20000000800 */
[----:B------:R-:W-:Y:S01]  /*04b0*/  VOTEU.ALL UP1, P0 ;  /* 0x00000000003f7886 */ /* 0x000fe20000020000 */
[----:B------:R-:W0:Y:S01]  /*04c0*/  F2I.U32.TRUNC.NTZ R9, R9 ;  /* 0x0000000900097305 */ /* 0x000e22000020f000 */
[----:B------:R-:W-:Y:S01]  /*04d0*/  IMAD.IADD R7, R0, 0x1, -R7 ;  /* 0x0000000100077824 */ /* 0x000fe200078e0a07 */
[----:B------:R-:W1:Y:S01]  /*04e0*/  @!UP0 S2UR UR7, SR_CgaCtaId ;  /* 0x00000000000789c3 */ /* 0x000e620000008800 */
[----:B------:R-:W-:Y:S01]  /*04f0*/  FMUL R12, R3, UR4 ;  /* 0x00000004030c7c20 */ /* 0x000fe20008400000 */
[----:B------:R-:W-:Y:S01]  /*0500*/  UMOV UR4, 0x20 ;  /* 0x0000002000047882 */ /* 0x000fe20000000000 */
[----:B------:R-:W-:Y:S01]  /*0510*/  IMAD R8, R8, 0x4, R7 ;  /* 0x0000000408087824 */ /* 0x000fe200078e0207 */
[----:B------:R-:W-:Y:S01]  /*0520*/  @!UP0 UMOV UR6, 0x400 ;  /* 0x0000040000068882 */ /* 0x000fe20000000000 */
[----:B------:R-:W-:-:S04]  /*0530*/  @!UP0 UIADD3 UR4, -UR4, 0x100000, URZ ;  /* 0x0010000004048890 */ /* 0x000fc8000fffe13f */
[----:B------:R-:W-:Y:S02]  /*0540*/  @!UP0 USHF.L.U32 UR5, UR4, 0xb, URZ ;  /* 0x0000000b04058899 */ /* 0x000fe4000800063f */
[----:B------:R-:W-:Y:S01]  /*0550*/  @!UP0 USHF.L.U32 UR4, UR4, 0x1, URZ ;  /* 0x0000000104048899 */ /* 0x000fe2000800063f */
[----:B---3--:R-:W-:Y:S01]  /*0560*/  ISETP.EQ.U32.AND P2, PT, R13, 0x1, PT ;  /* 0x000000010d00780c */ /* 0x008fe20003f42070 */
[----:B------:R-:W3:Y:S01]  /*0570*/  F2I.U32.TRUNC.NTZ R12, R12 ;  /* 0x0000000c000c7305 */ /* 0x000ee2000020f000 */
[----:B------:R-:W-:Y:S01]  /*0580*/  LEA.HI R0, R8, R8, RZ, 0x1 ;  /* 0x0000000808007211 */ /* 0x000fe200078f08ff */
[----:B------:R-:W5:Y:S03]  /*0590*/  LDC R7, c[0x0][0x148] ;  /* 0x00005200ff077b82 */ /* 0x000f660000000800 */
[----:B------:R-:W-:Y:S01]  /*05a0*/  LOP3.LUT R11, R0, 0xfffffffe, RZ, 0xc0, !PT ;  /* 0xfffffffe000b7812 */ /* 0x000fe200078ec0ff */
[----:B0-----:R-:W-:Y:S01]  /*05b0*/  IMAD.MOV R15, RZ, RZ, -R9 ;  /* 0x000000ffff0f7224 */ /* 0x001fe200078e0a09 */
[----:B------:R-:W-:-:S03]  /*05c0*/  SHF.R.S32.HI R9, RZ, 0x1f, R2 ;  /* 0x0000001fff097819 */ /* 0x000fc60000011402 */
[----:B--2---:R-:W-:Y:S01]  /*05d0*/  IMAD R3, R10, R15, UR8 ;  /* 0x000000080a037e24 */ /* 0x004fe2000f8e020f */
[----:B------:R-:W-:Y:S01]  /*05e0*/  LEA.HI R9, R9, R2, RZ, 0x2 ;  /* 0x0000000209097211 */ /* 0x000fe200078f10ff */
[C---:B------:R-:W-:Y:S02]  /*05f0*/  IMAD.IADD R0, R8.reuse, 0x1, -R11 ;  /* 0x0000000108007824 */ /* 0x040fe400078e0a0b */
[----:B------:R-:W-:Y:S01]  /*0600*/  IMAD.SHL.U32 R11, R8, 0x4, RZ ;  /* 0x00000004080b7824 */ /* 0x000fe200078e00ff */
[----:B------:R-:W-:Y:S01]  /*0610*/  LOP3.LUT R9, R9, 0xfffffffc, RZ, 0xc0, !PT ;  /* 0xfffffffc09097812 */ /* 0x000fe200078ec0ff */
[----:B---3--:R-:W-:Y:S01]  /*0620*/  IMAD.MOV R24, RZ, RZ, -R12 ;  /* 0x000000ffff187224 */ /* 0x008fe200078e0a0c */
[----:B------:R-:W-:Y:S01]  /*0630*/  ISETP.NE.AND P4, PT, R0, R3, PT ;  /* 0x000000030000720c */ /* 0x000fe20003f85270 */
[----:B-1----:R-:W-:Y:S01]  /*0640*/  @!UP0 ULEA UR6, UR7, UR6, 0x18 ;  /* 0x0000000607068291 */ /* 0x002fe2000f8ec03f */
[----:B------:R-:W-:Y:S01]  /*0650*/  LOP3.LUT R152, R8, 0xc, R11, 0x78, !PT ;  /* 0x0000000c08987812 */ /* 0x000fe200078e780b */
[----:B------:R-:W-:Y:S01]  /*0660*/  IMAD.IADD R0, R2, 0x1, -R9 ;  /* 0x0000000102007824 */ /* 0x000fe200078e0a09 */
[----:B------:R-:W-:Y:S01]  /*0670*/  VOTEU.ALL UP0, P0 ;  /* 0x00000000003f7886 */ /* 0x000fe20000000000 */
[----:B------:R-:W-:Y:S01]  /*0680*/  LOP3.LUT P0, RZ, R6, 0x7, RZ, 0xc0, !PT ;  /* 0x0000000706ff7812 */ /* 0x000fe2000780c0ff */
[----:B------:R-:W-:-:S02]  /*0690*/  VIADD R6, R5, 0xffffffff ;  /* 0xffffffff05067836 */ /* 0x000fc40000000000 */
[----:B------:R-:W-:Y:S01]  /*06a0*/  ISETP.NE.AND P1, PT, R0, 0x3, PT ;  /* 0x000000030000780c */ /* 0x000fe20003f25270 */
[----:B-----5:R-:W-:Y:S01]  /*06b0*/  IMAD R9, R7, R24, R4 ;  /* 0x0000001807097224 */ /* 0x020fe200078e0204 */
[----:B------:R-:W-:Y:S02]  /*06c0*/  ISETP.LT.U32.AND P0, PT, R152, 0x2, !P0 ;  /* 0x000000029800780c */ /* 0x000fe40004701070 */
[----:B------:R-:W-:Y:S01]  /*06d0*/  ISETP.EQ.OR P1, PT, R0, RZ, !P1 ;  /* 0x000000ff0000720c */ /* 0x000fe20004f22670 */
[----:B------:R-:W0:Y:S02]  /*06e0*/  FENCE.VIEW.ASYNC.S ;  /* 0x00000000000073c6 */ /* 0x000e240000000000 */
[----:B0-----:R0:W1:Y:S01]  /*06f0*/  @!UP0 SYNCS.EXCH.64 URZ, [UR6+0x50], UR4 ;  /* 0x00005004063f85b2 */ /* 0x0010620008000100 */
[----:B------:R-:W-:Y:S02]  /*0700*/  @P4 LEA.HI R2, R152, R152, RZ, 0x1 ;  /* 0x0000009898024211 */ /* 0x000fe400078f08ff */
[----:B------:R-:W-:-:S02]  /*0710*/  ISETP.EQ.AND P1, PT, R5, RZ, P1 ;  /* 0x000000ff0500720c */ /* 0x000fc40000f22270 */
[----:B------:R-:W-:Y:S02]  /*0720*/  @P4 SHF.R.S32.HI R2, RZ, 0x1, R2 ;  /* 0x00000001ff024819 */ /* 0x000fe40000011402 */
[----:B------:R-:W-:Y:S02]  /*0730*/  ISETP.GE.U32.AND P6, PT, R6, 0x2, PT ;  /* 0x000000020600780c */ /* 0x000fe40003fc6070 */
[----:B------:R-:W-:Y:S02]  /*0740*/  @P4 ISETP.NE.AND P5, PT, R2, R9, PT ;  /* 0x000000090200420c */ /* 0x000fe40003fa5270 */
[----:B------:R-:W-:Y:S02]  /*0750*/  SEL R9, RZ, 0x1, !P0 ;  /* 0x00000001ff097807 */ /* 0x000fe40004000000 */
[----:B------:R-:W-:Y:S02]  /*0760*/  @P4 SEL R22, RZ, 0x1, P5 ;  /* 0x00000001ff164807 */ /* 0x000fe40002800000 */
[----:B------:R-:W-:Y:S01]  /*0770*/  SEL R19, RZ, 0x1, !P1 ;  /* 0x00000001ff137807 */ /* 0x000fe20004800000 */
[----:B------:R0:W2:Y:S01]  /*0780*/  @!UP1 SYNCS.EXCH.64 URZ, [UR6+0x58], UR4 ;  /* 0x00005804063f95b2 */ /* 0x0000a20008000100 */
[----:B------:R-:W-:Y:S01]  /*0790*/  LOP3.LUT R22, R22, R9, RZ, 0xc0, !PT ;  /* 0x0000000916167212 */ /* 0x000fe200078ec0ff */
[----:B------:R-:W-:Y:S01]  /*07a0*/  NOP ;  /* 0x0000000000007918 */ /* 0x000fe20000000000 */
[----:B------:R-:W-:Y:S01]  /*07b0*/  SEL R19, R19, 0x2, P6 ;  /* 0x0000000213137807 */ /* 0x000fe20003000000 */
[----:B------:R-:W-:Y:S06]  /*07c0*/  @!P2 BRA `(.L_x_3) ;  /* 0x000000000008a947 */ /* 0x000fec0003800000 */
[----:B-12-4-:R-:W-:Y:S01]  /*07d0*/  UCGABAR_ARV ;  /* 0x00000000000079c7 */ /* 0x016fe20008000000 */
[----:B------:R-:W-:Y:S05]  /*07e0*/  BRA `(.L_x_4) ;  /* 0x0000000000047947 */ /* 0x000fea0003800000 */
.L_x_3:
[----:B-12-4-:R-:W-:Y:S01]  /*07f0*/  NOP ;  /* 0x0000000000007918 */ /* 0x016fe20000000000 */
.L_x_4:
[----:B------:R-:W1:Y:S01]  /*0800*/  LDC R2, c[0x0][0x65c] ;  /* 0x00019700ff027b82 */ /* 0x000e620000000800 */
[----:B------:R-:W-:Y:S02]  /*0810*/  IMAD.U32 R8, RZ, RZ, UR8 ;  /* 0x00000008ff087e24 */ /* 0x000fe4000f8e00ff */
[----:B------:R-:W-:Y:S01]  /*0820*/  IMAD.MOV.U32 R9, RZ, RZ, RZ ;  /* 0x000000ffff097224 */ /* 0x000fe200078e00ff */
[----:B-1----:R-:W-:-:S04]  /*0830*/  ISETP.NE.AND P1, PT, R2, 0x1, PT ;  /* 0x000000010200780c */ /* 0x002fc80003f25270 */
[----:B------:R-:W-:-:S09]  /*0840*/  P2R R5, PR, RZ, 0x2 ;  /* 0x00000002ff057803 */ /* 0x000fd20000000000 */
[----:B------:R-:W1:Y:S01]  /*0850*/  @P1 LDC R17, c[0x0][0x10] ;  /* 0x00000400ff111b82 */ /* 0x000e620000000800 */
[----:B------:R-:W-:Y:S01]  /*0860*/  @P1 MOV R5, RZ ;  /* 0x000000ff00051202 */ /* 0x000fe20000000f00 */
[----:B------:R-:W-:-:S06]  /*0870*/  @P1 IMAD.MOV.U32 R13, RZ, RZ, RZ ;  /* 0x000000ffff0d1224 */ /* 0x000fcc00078e00ff */
[----:B------:R-:W2:Y:S01]  /*0880*/  @!P1 LDC R11, c[0x0][0xc] ;  /* 0x00000300ff0b9b82 */ /* 0x000ea20000000800 */
[----:B-1----:R-:W-:-:S04]  /*0890*/  @P1 IMAD.WIDE.U32 R16, R17, UR8, R4 ;  /* 0x0000000811101c25 */ /* 0x002fc8000f8e0004 */
[----:B------:R-:W-:Y:S02]  /*08a0*/  @P1 IMAD.IADD R17, R17, 0x1, R13 ;  /* 0x0000000111111824 */ /* 0x000fe400078e020d */
[----:B--2---:R-:W-:-:S04]  /*08b0*/  @!P1 IMAD.WIDE.U32 R8, R4, R11, R8 ;  /* 0x0000000b04089225 */ /* 0x004fc800078e0008 */
[----:B------:R-:W-:Y:S02]  /*08c0*/  @!P1 IMAD.MOV.U32 R16, RZ, RZ, R8 ;  /* 0x000000ffff109224 */ /* 0x000fe400078e0008 */
[----:B------:R-:W-:Y:S01]  /*08d0*/  @!P1 IMAD.MOV.U32 R17, RZ, RZ, R9 ;  /* 0x000000ffff119224 */ /* 0x000fe200078e0009 */
[----:B------:R-:W-:Y:S06]  /*08e0*/  @!P2 BRA `(.L_x_5) ;  /* 0x00000000000ca947 */ /* 0x000fec0003800000 */
[----:B------:R-:W-:Y:S01]  /*08f0*/  UCGABAR_WAIT ;  /* 0x0000000000007dc7 */ /* 0x000fe20008000000 */
[----:B------:R-:W-:Y:S01]  /*0900*/  CCTL.IVALL ;  /* 0x00000000ff00798f */ /* 0x000fe20002000000 */
[----:B------:R-:W-:Y:S05]  /*0910*/  BRA `(.L_x_6) ;  /* 0x0000000000047947 */ /* 0x000fea0003800000 */
.L_x_5:
[----:B------:R-:W-:Y:S06]  /*0920*/  BAR.SYNC.DEFER_BLOCKING 0x0 ;  /* 0x0000000000007b1d */ /* 0x000fec0000010000 */
.L_x_6:
[----:B------:R-:W-:Y:S05]  /*0930*/  @!P3 BRA `(.L_x_7) ;  /* 0x000000a40078b947 */ /* 0x000fea0003800000 */
[----:B------:R-:W-:-:S13]  /*0940*/  ISETP.GT.U32.AND P0, PT, R6, 0x1, PT ;  /* 0x000000010600780c */ /* 0x000fda0003f04070 */
[----:B0-----:R-:W-:Y:S05]  /*0950*/  @P0 EXIT ;  /* 0x000000000000094d */ /* 0x001fea0003800000 */
[----:B------:R-:W-:Y:S01]  /*0960*/  ULDC.64 UR4, c[0x0][0x650] ;  /* 0x0001940000047ab9 */ /* 0x000fe20000000a00 */
[----:B------:R-:W-:Y:S01]  /*0970*/  PRMT R0, RZ, 0x7610, R0 ;  /* 0x00007610ff007816 */ /* 0x000fe20000000000 */
[----:B------:R-:W-:Y:S01]  /*0980*/  IMAD.MOV.U32 R153, RZ, RZ, -0x1 ;  /* 0xffffffffff997424 */ /* 0x000fe200078e00ff */
[----:B------:R-:W-:Y:S01]  /*0990*/  ISETP.GE.U32.AND P0, PT, R16, UR4, PT ;  /* 0x0000000410007c0c */ /* 0x000fe2000bf06070 */
[----:B------:R-:W-:Y:S02]  /*09a0*/  IMAD.MOV.U32 R154, RZ, RZ, -0x1 ;  /* 0xffffffffff9a7424 */ /* 0x000fe400078e00ff */
[----:B------:R-:W-:Y:S01]  /*09b0*/  IMAD.MOV.U32 R23, RZ, RZ, -0x1 ;  /* 0xffffffffff177424 */ /* 0x000fe200078e00ff */
[----:B------:R-:W-:-:S13]  /*09c0*/  ISETP.GE.U32.AND.EX P0, PT, R17, UR5, PT, P0 ;  /* 0x0000000511007c0c */ /* 0x000fda000bf06100 */
[----:B------:R-:W-:Y:S05]  /*09d0*/  @P0 BRA `(.L_x_8) ;  /* 0x00000004002c0947 */ /* 0x000fea0003800000 */
[----:B------:R-:W0:Y:S01]  /*09e0*/  LDC.64 R20, c[0x0][0x628] ;  /* 0x00018a00ff147b82 */ /* 0x000e220000000a00 */
[----:B------:R-:W-:Y:S02]  /*09f0*/  IMAD.MOV.U32 R8, RZ, RZ, R16 ;  /* 0x000000ffff087224 */ /* 0x000fe400078e0010 */
[----:B------:R-:W-:-:S05]  /*0a00*/  IMAD.MOV.U32 R9, RZ, RZ, R17 ;  /* 0x000000ffff097224 */ /* 0x000fca00078e0011 */
[----:B------:R-:W1:Y:S08]  /*0a10*/  LDC R0, c[0x0][0x630] ;  /* 0x00018c00ff007b82 */ /* 0x000e700000000800 */
[----:B------:R-:W2:Y:S01]  /*0a20*/  LDC.64 R26, c[0x0][0x620] ;  /* 0x00018800ff1a7b82 */ /* 0x000ea20000000a00 */
[----:B0-----:R-:W-:-:S04]  /*0a30*/  ISETP.NE.U32.AND P0, PT, R20, RZ, PT ;  /* 0x000000ff1400720c */ /* 0x001fc80003f05070 */
[----:B------:R-:W-:-:S13]  /*0a40*/  ISETP.NE.AND.EX P0, PT, R21, RZ, PT, P0 ;  /* 0x000000ff1500720c */ /* 0x000fda0003f05300 */
[----:B-12---:R-:W-:Y:S05]  /*0a50*/  @!P0 BRA `(.L_x_9) ;  /* 0x0000000000288947 */ /* 0x006fea0003800000 */
[----:B------:R-:W0:Y:S02]  /*0a60*/  LDC R13, c[0x0][0x634] ;  /* 0x00018d00ff0d7b82 */ /* 0x000e240000000800 */
[----:B0-----:R-:W-:-:S05]  /*0a70*/  IADD3 R13, P0, R16, R13, RZ ;  /* 0x0000000d100d7210 */ /* 0x001fca0007f1e0ff */
[----:B------:R-:W-:-:S04]  /*0a80*/  IMAD.X R15, RZ, RZ, R17, P0 ;  /* 0x000000ffff0f7224 */ /* 0x000fc800000e0611 */
[----:B------:R-:W-:-:S04]  /*0a90*/  IMAD.WIDE.U32 R8, R15, R20, RZ ;  /* 0x000000140f087225 */ /* 0x000fc800078e00ff */
[----:B------:R-:W-:-:S04]  /*0aa0*/  IMAD.WIDE.U32 R10, P0, R13, R21, R8 ;  /* 0x000000150d0a7225 */ /* 0x000fc80007800008 */
[----:B------:R-:W-:Y:S01]  /*0ab0*/  IMAD.WIDE.U32 R8, R13, R20, RZ ;  /* 0x000000140d087225 */ /* 0x000fe200078e00ff */
[----:B------:R-:W-:-:S03]  /*0ac0*/  IADD3.X R13, RZ, RZ, RZ, P0, !PT ;  /* 0x000000ffff0d7210 */ /* 0x000fc600007fe4ff */
[----:B------:R-:W-:Y:S01]  /*0ad0*/  IMAD.MOV.U32 R12, RZ, RZ, R11 ;  /* 0x000000ffff0c7224 */ /* 0x000fe200078e000b */
[----:B------:R-:W-:-:S05]  /*0ae0*/  IADD3 RZ, P0, R9, R10, RZ ;  /* 0x0000000a09ff7210 */ /* 0x000fca0007f1e0ff */
[----:B------:R-:W-:-:S08]  /*0af0*/  IMAD.WIDE.U32.X R8, R15, R21, R12, P0 ;  /* 0x000000150f087225 */ /* 0x000fd000000e040c */
.L_x_9:
[----:B------:R-:W0:Y:S01]  /*0b00*/  LDC.64 R20, c[0x0][0x640] ;  /* 0x00019000ff147b82 */ /* 0x000e220000000a00 */
[--C-:B------:R-:W-:Y:S01]  /*0b10*/  SHF.R.U64 R28, R8, R0, R9.reuse ;  /* 0x00000000081c7219 */ /* 0x100fe20000001209 */
[----:B------:R-:W-:Y:S01]  /*0b20*/  IMAD R30, R7, R24, R4 ;  /* 0x00000018071e7224 */ /* 0x000fe200078e0204 */
[----:B------:R-:W-:Y:S01]  /*0b30*/  SHF.R.U32.HI R0, RZ, R0, R9 ;  /* 0x00000000ff007219 */ /* 0x000fe20000011609 */
[----:B------:R-:W-:Y:S01]  /*0b40*/  IMAD.MOV.U32 R23, RZ, RZ, 0x1 ;  /* 0x00000001ff177424 */ /* 0x000fe200078e00ff */
[----:B------:R-:W-:-:S03]  /*0b50*/  IADD3 R5, P0, RZ, -R28, RZ ;  /* 0x8000001cff057210 */ /* 0x000fc60007f1e0ff */
[----:B------:R-:W1:Y:S02]  /*0b60*/  LDC R6, c[0x0][0x618] ;  /* 0x00018600ff067b82 */ /* 0x000e640000000800 */
[----:B------:R-:W-:-:S04]  /*0b70*/  IMAD.X R9, RZ, RZ, ~R0, P0 ;  /* 0x000000ffff097224 */ /* 0x000fc800000e0e00 */
[-C--:B------:R-:W-:Y:S02]  /*0b80*/  IMAD R0, R9, R26.reuse, RZ ;  /* 0x0000001a09007224 */ /* 0x080fe400078e02ff */
[----:B------:R-:W2:Y:S01]  /*0b90*/  LDC R11, c[0x0][0x608] ;  /* 0x00018200ff0b7b82 */ /* 0x000ea20000000800 */
[----:B------:R-:W-:-:S04]  /*0ba0*/  IMAD.WIDE.U32 R8, R5, R26, R16 ;  /* 0x0000001a05087225 */ /* 0x000fc800078e0010 */
[----:B------:R-:W-:-:S03]  /*0bb0*/  IMAD R5, R5, R27, R0 ;  /* 0x0000001b05057224 */ /* 0x000fc600078e0200 */
[----:B------:R-:W3:Y:S01]  /*0bc0*/  LDC R12, c[0x0][0x658] ;  /* 0x00019600ff0c7b82 */ /* 0x000ee20000000800 */
[----:B0-----:R-:W-:Y:S01]  /*0bd0*/  ISETP.NE.U32.AND P0, PT, R20, RZ, PT ;  /* 0x000000ff1400720c */ /* 0x001fe20003f05070 */
[----:B------:R-:W-:Y:S02]  /*0be0*/  IMAD.IADD R5, R9, 0x1, R5 ;  /* 0x0000000109057824 */ /* 0x000fe400078e0205 */
[----:B------:R-:W-:Y:S01]  /*0bf0*/  IMAD.MOV.U32 R9, RZ, RZ, -0x1 ;  /* 0xffffffffff097424 */ /* 0x000fe200078e00ff */
[----:B------:R-:W-:-:S03]  /*0c00*/  ISETP.NE.AND.EX P0, PT, R21, RZ, PT, P0 ;  /* 0x000000ff1500720c */ /* 0x000fc60003f05300 */
[----:B------:R-:W0:Y:S01]  /*0c10*/  LDC R15, c[0x0][0x600] ;  /* 0x00018000ff0f7b82 */ /* 0x000e220000000800 */
[-CC-:B-1----:R-:W-:Y:S02]  /*0c20*/  SHF.R.U64 R13, R8, R6.reuse, R5.reuse ;  /* 0x00000006080d7219 */ /* 0x182fe40000001205 */
[----:B------:R-:W-:-:S05]  /*0c30*/  SHF.R.U32.HI R0, RZ, R6, R5 ;  /* 0x00000006ff007219 */ /* 0x000fca0000011605 */
[----:B------:R-:W1:Y:S01]  /*0c40*/  LDC R14, c[0x0][0x648] ;  /* 0x00019200ff0e7b82 */ /* 0x000e620000000800 */
[-CC-:B--2---:R-:W-:Y:S02]  /*0c50*/  SHF.R.U64 R27, R13, R11.reuse, R0.reuse ;  /* 0x0000000b0d1b7219 */ /* 0x184fe40000001200 */
[----:B------:R-:W-:-:S05]  /*0c60*/  SHF.R.U32.HI R5, RZ, R11, R0 ;  /* 0x0000000bff057219 */ /* 0x000fca0000011600 */
[----:B------:R-:W2:Y:S01]  /*0c70*/  LDC R26, c[0x0][0x638] ;  /* 0x00018e00ff1a7b82 */ /* 0x000ea20000000800 */
[-CC-:B---3--:R-:W-:Y:S02]  /*0c80*/  SHF.R.U64 R24, R27, R12.reuse, R5.reuse ;  /* 0x0000000c1b187219 */ /* 0x188fe40000001205 */
[-C--:B------:R-:W-:Y:S02]  /*0c90*/  SHF.L.U32 R0, R9, R12.reuse, RZ ;  /* 0x0000000c09007219 */ /* 0x080fe400000006ff */
[----:B------:R-:W-:Y:S01]  /*0ca0*/  SHF.R.U32.HI R5, RZ, R12, R5 ;  /* 0x0000000cff057219 */ /* 0x000fe20000011605 */
[----:B------:R-:W-:Y:S01]  /*0cb0*/  IMAD.MOV.U32 R4, RZ, RZ, R24 ;  /* 0x000000ffff047224 */ /* 0x000fe200078e0018 */
[----:B------:R-:W-:Y:S01]  /*0cc0*/  LOP3.LUT R10, RZ, R0, RZ, 0x33, !PT ;  /* 0x00000000ff0a7212 */ /* 0x000fe200078e33ff */
[----:B------:R-:W3:Y:S01]  /*0cd0*/  LDC R25, c[0x0][0x610] ;  /* 0x00018400ff197b82 */ /* 0x000ee20000000800 */
[----:B------:R-:W-:Y:S05]  /*0ce0*/  @!P0 BRA `(.L_x_10) ;  /* 0x0000000000288947 */ /* 0x000fea0003800000 */
[----:B------:R-:W4:Y:S02]  /*0cf0*/  LDC R9, c[0x0][0x64c] ;  /* 0x00019300ff097b82 */ /* 0x000f240000000800 */
[----:B----4-:R-:W-:-:S05]  /*0d00*/  IADD3 R9, P0, R24, R9, RZ ;  /* 0x0000000918097210 */ /* 0x010fca0007f1e0ff */
[----:B------:R-:W-:-:S04]  /*0d10*/  IMAD.X R11, RZ, RZ, R5, P0 ;  /* 0x000000ffff0b7224 */ /* 0x000fc800000e0605 */
[----:B------:R-:W-:-:S04]  /*0d20*/  IMAD.WIDE.U32 R4, R11, R20, RZ ;  /* 0x000000140b047225 */ /* 0x000fc800078e00ff */
[----:B------:R-:W-:-:S04]  /*0d30*/  IMAD.WIDE.U32 R6, P0, R9, R21, R4 ;  /* 0x0000001509067225 */ /* 0x000fc80007800004 */
[----:B------:R-:W-:-:S04]  /*0d40*/  IMAD.WIDE.U32 R4, R9, R20, RZ ;  /* 0x0000001409047225 */ /* 0x000fc800078e00ff */
[----:B------:R-:W-:Y:S01]  /*0d50*/  IMAD.X R9, RZ, RZ, RZ, P0 ;  /* 0x000000ffff097224 */ /* 0x000fe200000e06ff */
[----:B------:R-:W-:Y:S01]  /*0d60*/  IADD3 RZ, P0, R5, R6, RZ ;  /* 0x0000000605ff7210 */ /* 0x000fe20007f1e0ff */
[----:B------:R-:W-:-:S04]  /*0d70*/  IMAD.MOV.U32 R8, RZ, RZ, R7 ;  /* 0x000000ffff087224 */ /* 0x000fc800078e0007 */
[----:B------:R-:W-:-:S08]  /*0d80*/  IMAD.WIDE.U32.X R4, R11, R21, R8, P0 ;  /* 0x000000150b047225 */ /* 0x000fd000000e0408 */
.L_x_10:
[----:B-1----:R-:W-:Y:S01]  /*0d90*/  SHF.R.U64 R4, R4, R14, R5 ;  /* 0x0000000e04047219 */ /* 0x002fe20000001205 */
[----:B0-----:R-:W-:Y:S01]  /*0da0*/  VIADD R6, R15, 0xffffffff ;  /* 0xffffffff0f067836 */ /* 0x001fe20000000000 */
[----:B------:R-:W-:Y:S01]  /*0db0*/  SHF.L.U32 R0, R23, R12, RZ ;  /* 0x0000000c17007219 */ /* 0x000fe200000006ff */
[----:B------:R-:W-:Y:S01]  /*0dc0*/  IMAD.MOV.U32 R23, RZ, RZ, R28 ;  /* 0x000000ffff177224 */ /* 0x000fe200078e001c */
[----:B------:R-:W-:Y:S01]  /*0dd0*/  LOP3.LUT R5, R27, R10, RZ, 0xc0, !PT ;  /* 0x0000000a1b057212 */ /* 0x000fe200078ec0ff */
[----:B------:R-:W-:Y:S01]  /*0de0*/  IMAD.MOV R7, RZ, RZ, -R4 ;  /* 0x000000ffff077224 */ /* 0x000fe200078e0a04 */
[----:B------:R-:W-:Y:S02]  /*0df0*/  SEL R3, R3, R30, !P1 ;  /* 0x0000001e03037207 */ /* 0x000fe40004800000 */
[----:B------:R-:W-:Y:S01]  /*0e00*/  LOP3.LUT R6, R13, R6, RZ, 0xc0, !PT ;  /* 0x000000060d067212 */ /* 0x000fe200078ec0ff */
[----:B------:R-:W-:Y:S01]  /*0e10*/  IMAD R4, R0, R4, R5 ;  /* 0x0000000400047224 */ /* 0x000fe200078e0205 */
[----:B------:R-:W-:Y:S01]  /*0e20*/  MOV R5, 0x1 ;  /* 0x0000000100057802 */ /* 0x000fe20000000f00 */
[----:B--2---:R-:W-:-:S02]  /*0e30*/  IMAD R0, R7, R26, R24 ;  /* 0x0000001a07007224 */ /* 0x004fc400078e0218 */
[----:B---3--:R-:W-:Y:S02]  /*0e40*/  IMAD R3, R4, R25, R3 ;  /* 0x0000001904037224 */ /* 0x008fe400078e0203 */
[----:B------:R-:W-:Y:S01]  /*0e50*/  IMAD R4, R0, R15, R6 ;  /* 0x0000000f00047224 */ /* 0x000fe200078e0206 */
[----:B------:R-:W-:-:S04]  /*0e60*/  PRMT R0, R5, 0x7610, R0 ;  /* 0x0000761005007816 */ /* 0x000fc80000000000 */
[----:B------:R-:W-:Y:S02]  /*0e70*/  SEL R154, R4, R3, !P1 ;  /* 0x00000003049a7207 */ /* 0x000fe40004800000 */
[----:B------:R-:W-:-:S07]  /*0e80*/  SEL R153, R3, R4, !P1 ;  /* 0x0000000403997207 */ /* 0x000fce0004800000 */
.L_x_8:
[----:B------:R-:W-:-:S08]  /*0e90*/  NOP ;  /* 0x0000000000007918 */ /* 0x000fd00000000000 */
[----:B------:R-:W0:Y:S02]  /*0ea0*/  USETMAXREG.TRY_ALLOC.CTAPOOL UP0, 0xe8 ;  /* 0x000000e8000079c8 */ /* 0x000e240008000600 */
[----:B0-----:R-:W-:-:S13]  /*0eb0*/  PLOP3.LUT P0, PT, PT, PT, UP0, 0x80, 0x0 ;  /* 0x000000000000781c */ /* 0x001fda0003f0f008 */
[----:B------:R-:W-:Y:S05]  /*0ec0*/  @!P0 BRA `(.L_x_8) ;  /* 0xfffffffc00f08947 */ /* 0x000fea000383ffff */
[----:B------:R-:W-:Y:S01]  /*0ed0*/  ULDC.64 UR4, c[0x0][0x598] ;  /* 0x0001660000047ab9 */ /* 0x000fe20000000a00 */
[----:B------:R-:W-:Y:S01]  /*0ee0*/  ULDC.64 UR36, c[0x0][0x208] ;  /* 0x0000820000247ab9 */ /* 0x000fe20000000a00 */
[----:B------:R-:W-:-:S04]  /*0ef0*/  ISETP.NE.U32.AND P0, PT, RZ, UR4, PT ;  /* 0x00000004ff007c0c */ /* 0x000fc8000bf05070 */
[----:B------:R-:W-:-:S13]  /*0f00*/  ISETP.NE.AND.EX P0, PT, RZ, UR5, PT, P0 ;  /* 0x00000005ff007c0c */ /* 0x000fda000bf05300 */
[----:B------:R-:W-:Y:S05]  /*0f10*/  @!P0 BRA `(.L_x_11) ;  /* 0x00000000001c8947 */ /* 0x000fea0003800000 */
[----:B------:R-:W0:Y:S02]  /*0f20*/  LDC.64 R4, c[0x0][0x598] ;  /* 0x00016600ff047b82 */ /* 0x000e240000000a00 */
[----:B0-----:R-:W2:Y:S02]  /*0f30*/  LDG.E.64 R4, desc[UR36][R4.64] ;  /* 0x0000002404047981 */ /* 0x001ea4000c1e1b00 */
[----:B--2---:R-:W-:-:S04]  /*0f40*/  ISETP.NE.U32.AND P0, PT, R4, RZ, PT ;  /* 0x000000ff0400720c */ /* 0x004fc80003f05070 */
[----:B------:R-:W-:-:S13]  /*0f50*/  ISETP.NE.AND.EX P0, PT, R5, RZ, PT, P0 ;  /* 0x000000ff0500720c */ /* 0x000fda0003f05300 */
[----:B------:R-:W-:Y:S05]  /*0f60*/  @!P0 BRA `(.L_x_11) ;  /* 0x0000000000088947 */ /* 0x000fea0003800000 */
[----:B------:R0:W5:Y:S01]  /*0f70*/  LD.E R155, desc[UR36][R4.64] ;  /* 0x00000024049b7980 */ /* 0x000162000c101900 */
[----:B------:R-:W-:Y:S05]  /*0f80*/  BRA `(.L_x_12) ;  /* 0x0000000000247947 */ /* 0x000fea0003800000 */
.L_x_11:
[----:B------:R-:W-:Y:S02]  /*0f90*/  ULDC.64 UR4, c[0x0][0x588] ;  /* 0x0001620000047ab9 */ /* 0x000fe40000000a00 */
[----:B------:R-:W-:-:S04]  /*0fa0*/  ISETP.NE.U32.AND P0, PT, RZ, UR4, PT ;  /* 0x00000004ff007c0c */ /* 0x000fc8000bf05070 */
[----:B------:R-:W-:-:S13]  /*0fb0*/  ISETP.NE.AND.EX P0, PT, RZ, UR5, PT, P0 ;  /* 0x00000005ff007c0c */ /* 0x000fda000bf05300 */
[----:B------:R-:W-:Y:S05]  /*0fc0*/  @!P0 BRA `(.L_x_13) ;  /* 0x00000000000c8947 */ /* 0x000fea0003800000 */
[----:B------:R-:W0:Y:S02]  /*0fd0*/  LDC.64 R4, c[0x0][0x588] ;  /* 0x00016200ff047b82 */ /* 0x000e240000000a00 */
[----:B0-----:R1:W5:Y:S01]  /*0fe0*/  LDG.E R155, desc[UR36][R4.64] ;  /* 0x00000024049b7981 */ /* 0x001362000c1e1900 */
[----:B------:R-:W-:Y:S05]  /*0ff0*/  BRA `(.L_x_12) ;  /* 0x0000000000087947 */ /* 0x000fea0003800000 */
.L_x_13:
[----:B------:R-:W-:Y:S02]  /*1000*/  ULDC UR4, c[0x0][0x580] ;  /* 0x0001600000047ab9 */ /* 0x000fe40000000800 */
[----:B------:R-:W-:-:S07]  /*1010*/  IMAD.U32 R155, RZ, RZ, UR4 ;  /* 0x00000004ff9b7e24 */ /* 0x000fce000f8e00ff */
.L_x_12:
[----:B------:R-:W-:Y:S02]  /*1020*/  ULDC.64 UR4, c[0x0][0x5a0] ;  /* 0x0001680000047ab9 */ /* 0x000fe40000000a00 */
[----:B------:R-:W-:-:S04]  /*1030*/  ISETP.NE.U32.AND P0, PT, RZ, UR4, PT ;  /* 0x00000004ff007c0c */ /* 0x000fc8000bf05070 */
[----:B------:R-:W-:-:S13]  /*1040*/  ISETP.NE.AND.EX P0, PT, RZ, UR5, PT, P0 ;  /* 0x00000005ff007c0c */ /* 0x000fda000bf05300 */
[----:B------:R-:W-:Y:S05]  /*1050*/  @!P0 BRA `(.L_x_14) ;  /* 0x00000000001c8947 */ /* 0x000fea0003800000 */
[----:B01----:R-:W0:Y:S02]  /*1060*/  LDC.64 R4, c[0x0][0x5a0] ;  /* 0x00016800ff047b82 */ /* 0x003e240000000a00 */
[----:B0-----:R-:W2:Y:S02]  /*1070*/  LDG.E.64 R4, desc[UR36][R4.64] ;  /* 0x0000002404047981 */ /* 0x001ea4000c1e1b00 */
[----:B--2---:R-:W-:-:S04]  /*1080*/  ISETP.NE.U32.AND P0, PT, R4, RZ, PT ;  /* 0x000000ff0400720c */ /* 0x004fc80003f05070 */
[----:B------:R-:W-:-:S13]  /*1090*/  ISETP.NE.AND.EX P0, PT, R5, RZ, PT, P0 ;  /* 0x000000ff0500720c */ /* 0x000fda0003f05300 */
[----:B------:R-:W-:Y:S05]  /*10a0*/  @!P0 BRA `(.L_x_14) ;  /* 0x0000000000088947 */ /* 0x000fea0003800000 */
[----:B------:R0:W5:Y:S01]  /*10b0*/  LD.E R156, desc[UR36][R4.64] ;  /* 0x00000024049c7980 */ /* 0x000162000c101900 */
[----:B------:R-:W-:Y:S05]  /*10c0*/  BRA `(.L_x_15) ;  /* 0x0000000000247947 */ /* 0x000fea0003800000 */
.L_x_14:
[----:B------:R-:W-:Y:S02]  /*10d0*/  ULDC.64 UR4, c[0x0][0x590] ;  /* 0x0001640000047ab9 */ /* 0x000fe40000000a00 */
[----:B------:R-:W-:-:S04]  /*10e0*/  ISETP.NE.U32.AND P0, PT, RZ, UR4, PT ;  /* 0x00000004ff007c0c */ /* 0x000fc8000bf05070 */
[----:B------:R-:W-:-:S13]  /*10f0*/  ISETP.NE.AND.EX P0, PT, RZ, UR5, PT, P0 ;  /* 0x00000005ff007c0c */ /* 0x000fda000bf05300 */
[----:B------:R-:W-:Y:S05]  /*1100*/  @!P0 BRA `(.L_x_16) ;  /* 0x00000000000c8947 */ /* 0x000fea0003800000 */
[----:B------:R-:W2:Y:S02]  /*1110*/  LDC.64 R156, c[0x0][0x590] ;  /* 0x00016400ff9c7b82 */ /* 0x000ea40000000a00 */
[----:B--2---:R2:W5:Y:S01]  /*1120*/  LDG.E R156, desc[UR36][R156.64] ;  /* 0x000000249c9c7981 */ /* 0x004562000c1e1900 */
[----:B------:R-:W-:Y:S05]  /*1130*/  BRA `(.L_x_15) ;  /* 0x0000000000087947 */ /* 0x000fea0003800000 */
.L_x_16:
[----:B------:R-:W-:Y:S02]  /*1140*/  ULDC UR4, c[0x0][0x584] ;  /* 0x0001610000047ab9 */ /* 0x000fe40000000800 */
[----:B------:R-:W-:-:S07]  /*1150*/  IMAD.U32 R156, RZ, RZ, UR4 ;  /* 0x00000004ff9c7e24 */ /* 0x000fce000f8e00ff */
.L_x_15:
[----:B------:R-:W-:-:S13]  /*1160*/  LOP3.LUT P0, RZ, R0, 0xff, RZ, 0xc0, !PT ;  /* 0x000000ff00ff7812 */ /* 0x000fda000780c0ff */
[----:B------:R-:W-:Y:S05]  /*1170*/  @!P0 EXIT ;  /* 0x000000000000894d */ /* 0x000fea0003800000 */
[----:B------:R-:W-:Y:S01]  /*1180*/  ULDC UR4, c[0x0][0x28c] ;  /* 0x0000a30000047ab9 */ /* 0x000fe20000000800 */
[----:B------:R-:W-:Y:S01]  /*1190*/  LOP3.LUT R166, R19, 0x1, RZ, 0xfc, !PT ;  /* 0x0000000113a67812 */ /* 0x000fe200078efcff */
[----:B------:R-:W-:Y:S01]  /*11a0*/  UIADD3 UR4, UR4, 0x3f, URZ ;  /* 0x0000003f04047890 */ /* 0x000fe2000fffe03f */
[----:B------:R-:W-:Y:S01]  /*11b0*/  UMOV UR38, URZ ;  /* 0x0000003f00267c82 */ /* 0x000fe20008000000 */
[----:B------:R-:W-:Y:S02]  /*11c0*/  UMOV UR39, URZ ;  /* 0x0000003f00277c82 */ /* 0x000fe40008000000 */
[----:B------:R-:W-:-:S04]  /*11d0*/  USHF.R.S32.HI UR5, URZ, 0x1f, UR4 ;  /* 0x0000001f3f057899 */ /* 0x000fc80008011404 */
[----:B------:R-:W-:-:S04]  /*11e0*/  ULEA.HI UR5, UR5, UR4, URZ, 0x6 ;  /* 0x0000000405057291 */ /* 0x000fc8000f8f303f */
[----:B------:R-:W-:-:S12]  /*11f0*/  USHF.R.S32.HI UR40, URZ, 0x6, UR5 ;  /* 0x000000063f287899 */ /* 0x000fd80008011405 */
.L_x_288:
[----:B------:R-:W-:Y:S01]  /*1200*/  LOP3.LUT R0, R18, 0x80, RZ, 0xc0, !PT ;  /* 0x0000008012007812 */ /* 0x000fe200078ec0ff */
[----:B---3--:R-:W3:Y:S01]  /*1210*/  S2UR UR7, SR_CgaCtaId ;  /* 0x00000000000779c3 */ /* 0x008ee20000008800 */
[----:B------:R-:W-:Y:S02]  /*1220*/  UMOV UR6, 0x400 ;  /* 0x0000040000067882 */ /* 0x000fe40000000000 */
[----:B------:R-:W-:-:S06]  /*1230*/  SHF.R.U32.HI R0, RZ, 0x7, R0 ;  /* 0x00000007ff007819 */ /* 0x000fcc0000011600 */
[----:B----4-:R-:W4:Y:S01]  /*1240*/  SHFL.IDX PT, R0, R0, RZ, 0x1f ;  /* 0x00001fff00007589 */ /* 0x010f2200000e0000 */
[----:B---3--:R-:W-:Y:S01]  /*1250*/  ULEA UR6, UR7, UR6, 0x18 ;  /* 0x0000000607067291 */ /* 0x008fe2000f8ec03f */
[----:B----4-:R-:W-:-:S13]  /*1260*/  R2UR UR4, R0 ;  /* 0x00000000000472ca */ /* 0x010fda00000e0000 */
[----:B------:R-:W-:-:S04]  /*1270*/  ULEA.HI UR5, UR4, UR4, URZ, 0x1 ;  /* 0x0000000404057291 */ /* 0x000fc8000f8f083f */
[----:B------:R-:W-:-:S04]  /*1280*/  ULOP3.LUT UR5, UR5, 0x7fffe, URZ, 0xc0, !UPT ;  /* 0x0007fffe05057892 */ /* 0x000fc8000f8ec03f */
[----:B------:R-:W-:-:S03]  /*1290*/  UIADD3 UR5, UR4, -UR5, URZ ;  /* 0x8000000504057290 */ /* 0x000fc6000fffe03f */
[----:B------:R-:W-:Y:S01]  /*12a0*/  ULDC UR4, c[0x0][0x28c] ;  /* 0x0000a30000047ab9 */ /* 0x000fe20000000800 */
[----:B------:R-:W-:Y:S01]  /*12b0*/  ULEA UR5, UR5, UR6, 0xd ;  /* 0x0000000605057291 */ /* 0x000fe2000f8e683f */
[----:B------:R-:W-:-:S03]  /*12c0*/  ISETP.LT.AND P0, PT, RZ, UR4, PT ;  /* 0x00000004ff007c0c */ /* 0x000fc6000bf01270 */
[----:B------:R-:W-:-:S04]  /*12d0*/  UIADD3 UR5, UR5, 0x100, URZ ;  /* 0x0000010005057890 */ /* 0x000fc8000fffe03f */
[----:B------:R-:W-:-:S04]  /*12e0*/  USHF.R.U32.HI UR5, URZ, 0x4, UR5 ;  /* 0x000000043f057899 */ /* 0x000fc80008011605 */
[----:B------:R-:W-:Y:S02]  /*12f0*/  ULOP3.LUT UR41, UR5, 0x3fff, URZ, 0xc0, !UPT ;  /* 0x00003fff05297892 */ /* 0x000fe4000f8ec03f */
[----:B-12---:R-:W-:Y:S10]  /*1300*/  @P0 BRA `(.L_x_17) ;  /* 0x0000000000400947 */ /* 0x006ff40003800000 */
[----:B------:R-:W-:Y:S01]  /*1310*/  MOV R0, 0x0 ;  /* 0x0000000000007802 */ /* 0x000fe20000000f00 */
[----:B------:R-:W-:Y:S01]  /*1320*/  ULDC.64 UR4, c[0x4][0x68] ;  /* 0x01001a0000047ab9 */ /* 0x000fe20000000a00 */
[----:B------:R-:W-:Y:S01]  /*1330*/  ULDC.64 UR6, c[0x4][0x8] ;  /* 0x0100020000067ab9 */ /* 0x000fe20000000a00 */
[----:B01----:R-:W-:Y:S01]  /*1340*/  IMAD.U32 R4, RZ, RZ, UR4 ;  /* 0x00000004ff047e24 */ /* 0x003fe2000f8e00ff */
[----:B------:R0:W1:Y:S01]  /*1350*/  LDC.64 R14, c[0x4][R0] ;  /* 0x01000000000e7b82 */ /* 0x0000620000000a00 */
[----:B------:R-:W-:Y:S01]  /*1360*/  IMAD.U32 R5, RZ, RZ, UR5 ;  /* 0x00000005ff057e24 */ /* 0x000fe2000f8e00ff */
[----:B------:R-:W-:Y:S01]  /*1370*/  ULDC.64 UR4, c[0x4][0x70] ;  /* 0x01001c0000047ab9 */ /* 0x000fe20000000a00 */
[----:B------:R-:W-:Y:S01]  /*1380*/  IMAD.U32 R10, RZ, RZ, UR6 ;  /* 0x00000006ff0a7e24 */ /* 0x000fe2000f8e00ff */
[----:B------:R-:W-:Y:S01]  /*1390*/  MOV R13, RZ ;  /* 0x000000ff000d7202 */ /* 0x000fe20000000f00 */
[----:B------:R-:W-:Y:S02]  /*13a0*/  IMAD.U32 R6, RZ, RZ, UR4 ;  /* 0x00000004ff067e24 */ /* 0x000fe4000f8e00ff */
[----:B------:R-:W-:-:S02]  /*13b0*/  IMAD.U32 R7, RZ, RZ, UR5 ;  /* 0x00000005ff077e24 */ /* 0x000fc4000f8e00ff */
[----:B------:R-:W-:Y:S02]  /*13c0*/  IMAD.U32 R11, RZ, RZ, UR7 ;  /* 0x00000007ff0b7e24 */ /* 0x000fe4000f8e00ff */
[----:B------:R-:W-:Y:S02]  /*13d0*/  IMAD.MOV.U32 R8, RZ, RZ, 0x1e1 ;  /* 0x000001e1ff087424 */ /* 0x000fe400078e00ff */
[----:B0-----:R-:W-:-:S07]  /*13e0*/  IMAD.MOV.U32 R12, RZ, RZ, 0x1 ;  /* 0x00000001ff0c7424 */ /* 0x001fce00078e00ff */
[----:B------:R-:W-:-:S07]  /*13f0*/  LEPC R20, `(.L_x_17) ;  /* 0x000000001014794e */ /* 0x000fce0000000000 */
[----:B-12--5:R-:W-:Y:S05]  /*1400*/  CALL.ABS.NOINC R14 ;  /* 0x000000000e007343 */ /* 0x026fea0003c00000 */
.L_x_17:
[----:B------:R-:W-:-:S13]  /*1410*/  ISETP.NE.AND P0, PT, R166, 0x3, PT ;  /* 0x00000003a600780c */ /* 0x000fda0003f05270 */
[----:B------:R-:W-:Y:S05]  /*1420*/  @!P0 BRA `(.L_x_18) ;  /* 0x0000000000048947 */ /* 0x000fea0003800000 */
[----:B------:R-:W-:Y:S01]  /*1430*/  BPT.TRAP 0x1 ;  /* 0x000000040000795c */ /* 0x000fe20000300000 */
.L_x_18:
[----:B------:R-:W3:Y:S01]  /*1440*/  S2UR UR5, SR_CgaCtaId ;  /* 0x00000000000579c3 */ /* 0x000ee20000008800 */
[----:B------:R-:W-:Y:S01]  /*1450*/  UMOV UR4, 0x400 ;  /* 0x0000040000047882 */ /* 0x000fe20000000000 */
[----:B------:R-:W-:Y:S02]  /*1460*/  IMAD.U32 R0, RZ, RZ, UR38 ;  /* 0x00000026ff007e24 */ /* 0x000fe4000f8e00ff */
[----:B------:R-:W-:-:S03]  /*1470*/  IMAD.U32 R3, RZ, RZ, UR39 ;  /* 0x00000027ff037e24 */ /* 0x000fc6000f8e00ff */
[----:B------:R-:W-:Y:S01]  /*1480*/  SHF.L.U32 R0, R0, 0x1f, RZ ;  /* 0x0000001f00007819 */ /* 0x000fe200000006ff */
[----:B---3--:R-:W-:-:S06]  /*1490*/  ULEA UR4, UR5, UR4, 0x18 ;  /* 0x0000000405047291 */ /* 0x008fcc000f8ec03f */
[----:B------:R-:W-:-:S04]  /*14a0*/  IMAD.U32 R6, RZ, RZ, UR4 ;  /* 0x00000004ff067e24 */ /* 0x000fc8000f8e00ff */
[----:B------:R-:W-:-:S04]  /*14b0*/  IMAD R3, R3, 0x8, R6 ;  /* 0x0000000803037824 */ /* 0x000fc800078e0206 */
[----:B------:R3:W4:Y:S01]  /*14c0*/  SYNCS.PHASECHK.TRANS64.TRYWAIT P1, [R3+URZ], R0 ;  /* 0x00000000030075a7 */ /* 0x000722000802017f */
[----:B------:R-:W-:Y:S05]  /*14d0*/  @!P0 BRA `(.L_x_19) ;  /* 0x0000000000048947 */ /* 0x000fea0003800000 */
[----:B------:R-:W-:Y:S01]  /*14e0*/  BPT.TRAP 0x1 ;  /* 0x000000040000795c */ /* 0x000fe20000300000 */
.L_x_19:
[----:B----4-:R-:W-:Y:S05]  /*14f0*/  @P1 BRA `(.L_x_20) ;  /* 0x0000000000081947 */ /* 0x010fea0003800000 */
[----:B------:R-:W4:Y:S02]  /*1500*/  SYNCS.PHASECHK.TRANS64.TRYWAIT P1, [R3+URZ], R0 ;  /* 0x00000000030075a7 */ /* 0x000f24000802017f */
[----:B----4-:R-:W-:Y:S05]  /*1510*/  @!P1 BRA `(.L_x_21) ;  /* 0x000000ac00f09947 */ /* 0x010fea0003800000 */
.L_x_20:
[----:B------:R-:W-:-:S04]  /*1520*/  UISETP.LT.AND UP0, UPT, UR40, 0x1, UPT ;  /* 0x000000012800788c */ /* 0x000fc8000bf01270 */
[----:B------:R-:W-:-:S06]  /*1530*/  USEL UR4, UR40, 0x1, UP0 ;  /* 0x0000000128047887 */ /* 0x000fcc0008000000 */
[----:B---34-:R-:W-:Y:S01]  /*1540*/  IMAD.U32 R0, RZ, RZ, UR4 ;  /* 0x00000004ff007e24 */ /* 0x018fe2000f8e00ff */
[----:B------:R-:W-:Y:S05]  /*1550*/  WARPSYNC.ALL ;  /* 0x0000000000007948 */ /* 0x000fea0003800000 */
[----:B------:R-:W-:-:S04]  /*1560*/  IADD3 R0, -R0, UR40, RZ ;  /* 0x0000002800007c10 */ /* 0x000fc8000fffe1ff */
[----:B------:R-:W-:Y:S02]  /*1570*/  ISETP.GE.AND P1, PT, R0, 0x1, PT ;  /* 0x000000010000780c */ /* 0x000fe40003f26270 */
[----:B------:R-:W-:Y:S01]  /*1580*/  R2UR UR4, R6 ;  /* 0x00000000060472ca */ /* 0x000fe200000e0000 */
[----:B------:R-:W-:Y:S01]  /*1590*/  WARPGROUP.ARRIVE ;  /* 0x00000000000079c5 */ /* 0x000fe20000000000 */
[----:B------:R-:W-:Y:S01]  /*15a0*/  UMOV UR9, 0x40000040 ;  /* 0x4000004000097882 */ /* 0x000fe20000000000 */
[----:B------:R-:W-:-:S10]  /*15b0*/  UMOV UR11, 0x40000040 ;  /* 0x40000040000b7882 */ /* 0x000fd40000000000 */
[----:B------:R-:W-:-:S04]  /*15c0*/  UIADD3 UR4, UR4, 0x20100, URZ ;  /* 0x0002010004047890 */ /* 0x000fc8000fffe03f */
[----:B------:R-:W-:-:S04]  /*15d0*/  USHF.R.U32.HI UR4, URZ, 0x4, UR4 ;  /* 0x000000043f047899 */ /* 0x000fc80008011604 */
[----:B------:R-:W-:Y:S02]  /*15e0*/  ULOP3.LUT UR5, UR4, 0x3fff, URZ, 0xc0, !UPT ;  /* 0x00003fff04057892 */ /* 0x000fe4000f8ec03f */
[----:B------:R-:W-:Y:S02]  /*15f0*/  ULOP3.LUT UR4, UR41, 0x10000, URZ, 0xfc, !UPT ;  /* 0x0001000029047892 */ /* 0x000fe4000f8efc3f */
[----:B------:R-:W-:Y:S02]  /*1600*/  ULOP3.LUT UR5, UR5, 0x10000, URZ, 0xfc, !UPT ;  /* 0x0001000005057892 */ /* 0x000fe4000f8efc3f */
[----:B------:R-:W-:Y:S02]  /*1610*/  ULEA UR6, UR39, UR4, 0xb ;  /* 0x0000000427067291 */ /* 0x000fe4000f8e583f */
[----:B------:R-:W-:-:S05]  /*1620*/  ULEA UR7, UR39, UR5, 0xa ;  /* 0x0000000527077291 */ /* 0x000fca000f8e503f */
[----:B------:R-:W-:Y:S02]  /*1630*/  UMOV UR8, UR6 ;  /* 0x0000000600087c82 */ /* 0x000fe40008000000 */
[----:B------:R-:W-:Y:S02]  /*1640*/  UMOV UR10, UR7 ;  /* 0x00000007000a7c82 */ /* 0x000fe40008000000 */
[----:B------:R-:W-:Y:S01]  /*1650*/  HGMMA.64x128x16.F32.BF16 R88, gdesc[UR8], RZ, !UPT, gsb0 ;  /* 0x01e00000085879f0 */ /* 0x000fe2000c0018ff */
[----:B------:R-:W-:Y:S01]  /*1660*/  UIADD3 UR8, UR6, 0x400, URZ ;  /* 0x0000040006087890 */ /* 0x000fe2000fffe03f */
[----:B------:R-:W-:Y:S01]  /*1670*/  UMOV UR9, 0x40000040 ;  /* 0x4000004000097882 */ /* 0x000fe20000000000 */
[----:B------:R-:W-:Y:S02]  /*1680*/  WARPGROUP.DEPBAR.LE gsb0, 0x0 ;  /* 0x00008000000079c5 */ /* 0x000fe40000010000 */
[----:B------:R-:W-:-:S07]  /*1690*/  WARPGROUP.ARRIVE ;  /* 0x00000000000079c5 */ /* 0x000fce0000000000 */
[----:B------:R-:W-:Y:S01]  /*16a0*/  HGMMA.64x128x16.F32.BF16 R24, gdesc[UR8], RZ, !UPT, gsb0 ;  /* 0x01e00000081879f0 */ /* 0x000fe2000c0018ff */
[----:B------:R-:W-:Y:S02]  /*16b0*/  UIADD3 UR8, UR6, 0x2, URZ ;  /* 0x0000000206087890 */ /* 0x000fe4000fffe03f */
[----:B------:R-:W-:Y:S01]  /*16c0*/  UIADD3 UR10, UR7, 0x2, URZ ;  /* 0x00000002070a7890 */ /* 0x000fe2000fffe03f */
[----:B------:R-:W-:Y:S01]  /*16d0*/  UMOV UR9, 0x40000040 ;  /* 0x4000004000097882 */ /* 0x000fe20000000000 */
[----:B------:R-:W-:Y:S01]  /*16e0*/  UMOV UR11, 0x40000040 ;  /* 0x40000040000b7882 */ /* 0x000fe20000000000 */
[----:B------:R-:W-:Y:S02]  /*16f0*/  WARPGROUP.DEPBAR.LE gsb0, 0x0 ;  /* 0x00008000000079c5 */ /* 0x000fe40000010000 */
[----:B------:R-:W-:-:S06]  /*1700*/  WARPGROUP.ARRIVE ;  /* 0x00000000000079c5 */ /* 0x000fcc0000000000 */
[----:B------:R-:W-:Y:S01]  /*1710*/  HGMMA.64x128x16.F32.BF16 R88, gdesc[UR8], R88, gsb0 ;  /* 0x01e00000085879f0 */ /* 0x000fe20008001858 */
[----:B------:R-:W-:Y:S01]  /*1720*/  UIADD3 UR8, UR6, 0x402, URZ ;  /* 0x0000040206087890 */ /* 0x000fe2000fffe03f */
[----:B------:R-:W-:Y:S01]  /*1730*/  UMOV UR9, 0x40000040 ;  /* 0x4000004000097882 */ /* 0x000fe20000000000 */
[----:B------:R-:W-:Y:S02]  /*1740*/  WARPGROUP.DEPBAR.LE gsb0, 0x0 ;  /* 0x00008000000079c5 */ /* 0x000fe40000010000 */
[----:B------:R-:W-:-:S07]  /*1750*/  WARPGROUP.ARRIVE ;  /* 0x00000000000079c5 */ /* 0x000fce0000000000 */
[----:B------:R-:W-:Y:S01]  /*1760*/  HGMMA.64x128x16.F32.BF16 R24, gdesc[UR8], R24, gsb0 ;  /* 0x01e00000081879f0 */ /* 0x000fe20008001818 */
        /* <DEDUP_REMOVED lines=23> */
[----:B------:R-:W-:Y:S03]  /*18e0*/  HGMMA.64x128x16.F32.BF16 R24, gdesc[UR8], R24, gsb0 ;  /* 0x01e00000081879f0 */ /* 0x000fe60008001818 */
[----:B------:R-:W-:Y:S02]  /*18f0*/  WARPGROUP.DEPBAR.LE gsb0, 0x0 ;  /* 0x00008000000079c5 */ /* 0x000fe40000010000 */
[----:B------:R-:W-:Y:S05]  /*1900*/  @!P1 BRA `(.L_x_22) ;  /* 0x0000000400749947 */ /* 0x000fea0003800000 */
[----:B------:R-:W-:Y:S02]  /*1910*/  UIADD3 UR6, UR39, 0x1, URZ ;  /* 0x0000000127067890 */ /* 0x000fe4000fffe03f */
[----:B------:R-:W-:Y:S02]  /*1920*/  IMAD.U32 R3, RZ, RZ, UR39 ;  /* 0x00000027ff037e24 */ /* 0x000fe4000f8e00ff */
[----:B------:R-:W-:-:S04]  /*1930*/  UISETP.NE.AND UP0, UPT, UR6, 0x4, UPT ;  /* 0x000000040600788c */ /* 0x000fc8000bf05270 */
[----:B------:R-:W-:Y:S02]  /*1940*/  USEL UR7, URZ, 0x1, UP0 ;  /* 0x000000013f077887 */ /* 0x000fe40008000000 */
[----:B------:R-:W-:Y:S02]  /*1950*/  USEL UR6, UR6, URZ, UP0 ;  /* 0x0000003f06067287 */ /* 0x000fe40008000000 */
[----:B------:R-:W-:-:S06]  /*1960*/  ULOP3.LUT UR7, UR38, UR7, URZ, 0x3c, !UPT ;  /* 0x0000000726077292 */ /* 0x000fcc000f8e3c3f */
[----:B------:R-:W-:-:S07]  /*1970*/  IMAD.U32 R7, RZ, RZ, UR7 ;  /* 0x00000007ff077e24 */ /* 0x000fce000f8e00ff */
.L_x_29:
[----:B------:R-:W-:Y:S05]  /*1980*/  @!P0 BRA `(.L_x_23) ;  /* 0x0000000000048947 */ /* 0x000fea0003800000 */
[----:B------:R-:W-:Y:S01]  /*1990*/  BPT.TRAP 0x1 ;  /* 0x000000040000795c */ /* 0x000fe20000300000 */
.L_x_23:
[----:B------:R-:W3:Y:S01]  /*19a0*/  S2UR UR8, SR_CgaCtaId ;  /* 0x00000000000879c3 */ /* 0x000ee20000008800 */
[----:B------:R-:W-:Y:S01]  /*19b0*/  UMOV UR7, 0x400 ;  /* 0x0000040000077882 */ /* 0x000fe20000000000 */
[----:B01----:R-:W-:Y:S01]  /*19c0*/  IMAD.U32 R5, RZ, RZ, UR6 ;  /* 0x00000006ff057e24 */ /* 0x003fe2000f8e00ff */
[----:B------:R-:W-:Y:S01]  /*19d0*/  SHF.L.U32 R4, R7, 0x1f, RZ ;  /* 0x0000001f07047819 */ /* 0x000fe200000006ff */
[----:B---3--:R-:W-:-:S06]  /*19e0*/  ULEA UR7, UR8, UR7, 0x18 ;  /* 0x0000000708077291 */ /* 0x008fcc000f8ec03f */
[----:B------:R-:W-:-:S04]  /*19f0*/  IMAD.U32 R6, RZ, RZ, UR7 ;  /* 0x00000007ff067e24 */ /* 0x000fc8000f8e00ff */
[----:B------:R-:W-:-:S04]  /*1a00*/  IMAD R5, R5, 0x8, R6 ;  /* 0x0000000805057824 */ /* 0x000fc800078e0206 */
[----:B------:R0:W1:Y:S01]  /*1a10*/  SYNCS.PHASECHK.TRANS64.TRYWAIT P1, [R5+URZ], R4 ;  /* 0x00000004050075a7 */ /* 0x000062000802017f */
[----:B------:R-:W-:Y:S05]  /*1a20*/  @!P0 BRA `(.L_x_24) ;  /* 0x0000000000048947 */ /* 0x000fea0003800000 */
[----:B------:R-:W-:Y:S01]  /*1a30*/  BPT.TRAP 0x1 ;  /* 0x000000040000795c */ /* 0x000fe20000300000 */
.L_x_24:
[----:B-1----:R-:W-:Y:S05]  /*1a40*/  @P1 BRA `(.L_x_25) ;  /* 0x0000000000081947 */ /* 0x002fea0003800000 */
[----:B------:R-:W1:Y:S02]  /*1a50*/  SYNCS.PHASECHK.TRANS64.TRYWAIT P1, [R5+URZ], R4 ;  /* 0x00000004050075a7 */ /* 0x000e64000802017f */
[----:B-1----:R-:W-:Y:S05]  /*1a60*/  @!P1 BRA `(.L_x_26) ;  /* 0x000000a800b09947 */ /* 0x002fea0003800000 */
.L_x_25:
[----:B------:R-:W-:Y:S01]  /*1a70*/  ULEA UR7, UR6, UR4, 0xb ;  /* 0x0000000406077291 */ /* 0x000fe2000f8e583f */
[----:B------:R-:W-:Y:S01]  /*1a80*/  WARPGROUP.ARRIVE ;  /* 0x00000000000079c5 */ /* 0x000fe20000000000 */
[----:B------:R-:W-:Y:S01]  /*1a90*/  ULEA UR12, UR6, UR5, 0xa ;  /* 0x00000005060c7291 */ /* 0x000fe2000f8e503f */
[----:B------:R-:W-:Y:S01]  /*1aa0*/  UMOV UR9, 0x40000040 ;  /* 0x4000004000097882 */ /* 0x000fe20000000000 */
[----:B------:R-:W-:-:S03]  /*1ab0*/  UMOV UR11, 0x40000040 ;  /* 0x40000040000b7882 */ /* 0x000fc60000000000 */
[----:B------:R-:W-:Y:S02]  /*1ac0*/  UMOV UR8, UR7 ;  /* 0x0000000700087c82 */ /* 0x000fe40008000000 */
[----:B------:R-:W-:Y:S02]  /*1ad0*/  UMOV UR10, UR12 ;  /* 0x0000000c000a7c82 */ /* 0x000fe40008000000 */
        /* <DEDUP_REMOVED lines=44> */
[----:B------:R-:W-:Y:S01]  /*1da0*/  BPT.TRAP 0x1 ;  /* 0x000000040000795c */ /* 0x000fe20000300000 */
.L_x_27:
[----:B------:R-:W-:-:S13]  /*1db0*/  ISETP.NE.AND P1, PT, R22, RZ, PT ;  /* 0x000000ff1600720c */ /* 0x000fda0003f25270 */
[----:B01----:R-:W-:-:S05]  /*1dc0*/  @P1 IMAD R4, R3, 0x8, R6 ;  /* 0x0000000803041824 */ /* 0x003fca00078e0206 */
[----:B------:R-:W-:-:S04]  /*1dd0*/  @P1 IADD3 R5, R4, 0x20, RZ ;  /* 0x0000002004051810 */ /* 0x000fc80007ffe0ff */
[----:B------:R-:W-:-:S04]  /*1de0*/  @P1 PRMT R5, R152, 0x654, R5 ;  /* 0x0000065498051816 */ /* 0x000fc80000000005 */
[----:B------:R0:W-:Y:S01]  /*1df0*/  @P1 SYNCS.ARRIVE.TRANS64.RED.A1T0 RZ, [R5+URZ], RZ ;  /* 0x000000ff05ff19a7 */ /* 0x0001e2000810043f */
[----:B------:R-:W-:-:S13]  /*1e00*/  ISETP.GT.U32.AND P1, PT, R19, 0x1, PT ;  /* 0x000000011300780c */ /* 0x000fda0003f24070 */
[----:B0-----:R-:W-:Y:S05]  /*1e10*/  @P1 BRA `(.L_x_28) ;  /* 0x0000000000041947 */ /* 0x001fea0003800000 */
[----:B------:R-:W-:Y:S01]  /*1e20*/  BPT.TRAP 0x1 ;  /* 0x000000040000795c */ /* 0x000fe20000300000 */
.L_x_28:
[----:B------:R-:W-:Y:S01]  /*1e30*/  UIADD3 UR6, UR6, 0x1, URZ ;  /* 0x0000000106067890 */ /* 0x000fe2000fffe03f */
[C---:B------:R-:W-:Y:S01]  /*1e40*/  ISETP.GT.AND P2, PT, R0.reuse, 0x1, PT ;  /* 0x000000010000780c */ /* 0x040fe20003f44270 */
[----:B------:R-:W-:Y:S02]  /*1e50*/  VIADD R3, R3, 0x1 ;  /* 0x0000000103037836 */ /* 0x000fe40000000000 */
[----:B------:R-:W-:Y:S01]  /*1e60*/  UISETP.NE.AND UP0, UPT, UR6, 0x4, UPT ;  /* 0x000000040600788c */ /* 0x000fe2000bf05270 */
[----:B------:R-:W-:Y:S02]  /*1e70*/  VIADD R0, R0, 0xffffffff ;  /* 0xffffffff00007836 */ /* 0x000fe40000000000 */
[C---:B------:R-:W-:Y:S01]  /*1e80*/  ISETP.NE.AND P1, PT, R3.reuse, 0x4, PT ;  /* 0x000000040300780c */ /* 0x040fe20003f25270 */
[----:B------:R-:W-:Y:S02]  /*1e90*/  USEL UR7, URZ, 0x1, UP0 ;  /* 0x000000013f077887 */ /* 0x000fe40008000000 */
[----:B------:R-:W-:Y:S01]  /*1ea0*/  USEL UR6, UR6, URZ, UP0 ;  /* 0x0000003f06067287 */ /* 0x000fe20008000000 */
[----:B------:R-:W-:-:S03]  /*1eb0*/  SEL R3, R3, RZ, P1 ;  /* 0x000000ff03037207 */ /* 0x000fc60000800000 */
[----:B------:R-:W-:Y:S01]  /*1ec0*/  LOP3.LUT R7, R7, UR7, RZ, 0x3c, !PT ;  /* 0x0000000707077c12 */ /* 0x000fe2000f8e3cff */
[----:B------:R-:W-:Y:S07]  /*1ed0*/  @P2 BRA `(.L_x_29) ;  /* 0xfffffff800a82947 */ /* 0x000fee000383ffff */
.L_x_22:
[----:B------:R-:W3:Y:S02]  /*1ee0*/  LDC R0, c[0x0][0x28c] ;  /* 0x0000a300ff007b82 */ /* 0x000ee40000000800 */
[----:B---3--:R-:W-:-:S13]  /*1ef0*/  ISETP.GE.AND P1, PT, R0, 0x1, PT ;  /* 0x000000010000780c */ /* 0x008fda0003f26270 */
[----:B------:R-:W-:Y:S05]  /*1f00*/  @!P1 BRA `(.L_x_30) ;  /* 0x0000000000409947 */ /* 0x000fea0003800000 */
[----:B------:R-:W-:Y:S05]  /*1f10*/  @!P0 BRA `(.L_x_31) ;  /* 0x0000000000048947 */ /* 0x000fea0003800000 */
[----:B------:R-:W-:Y:S01]  /*1f20*/  BPT.TRAP 0x1 ;  /* 0x000000040000795c */ /* 0x000fe20000300000 */
.L_x_31:
[----:B------:R-:W-:Y:S01]  /*1f30*/  ISETP.NE.AND P0, PT, R22, RZ, PT ;  /* 0x000000ff1600720c */ /* 0x000fe20003f05270 */
[----:B------:R-:W-:-:S12]  /*1f40*/  UISETP.LT.AND UP1, UPT, UR40, 0x1, UPT ;  /* 0x000000012800788c */ /* 0x000fd8000bf21270 */
[----:B------:R-:W-:-:S05]  /*1f50*/  VOTEU.ANY UP0, P0 ;  /* 0x00000000003f7886 */ /* 0x000fca0000000100 */
[----:B------:R-:W-:-:S04]  /*1f60*/  @UP0 USEL UR4, UR40, 0x1, UP1 ;  /* 0x0000000128040887 */ /* 0x000fc80008800000 */
[----:B------:R-:W-:-:S06]  /*1f70*/  @UP0 UIADD3 UR4, UR39, UR40, -UR4 ;  /* 0x0000002827040290 */ /* 0x000fcc000fffe804 */
[----:B------:R-:W-:-:S04]  /*1f80*/  IMAD.U32 R0, RZ, RZ, UR4 ;  /* 0x00000004ff007e24 */ /* 0x000fc8000f8e00ff */
[----:B------:R-:W-:-:S05]  /*1f90*/  @P0 IMAD.SHL.U32 R0, R0, 0x8, RZ ;  /* 0x0000000800000824 */ /* 0x000fca00078e00ff */
[----:B------:R-:W-:-:S04]  /*1fa0*/  @P0 LOP3.LUT R0, R0, 0x18, RZ, 0xc0, !PT ;  /* 0x0000001800000812 */ /* 0x000fc800078ec0ff */
[----:B------:R-:W-:-:S04]  /*1fb0*/  @P0 IADD3 R3, R6, 0x20, R0 ;  /* 0x0000002006030810 */ /* 0x000fc80007ffe000 */
[----:B------:R-:W-:-:S04]  /*1fc0*/  @P0 PRMT R3, R152, 0x654, R3 ;  /* 0x0000065498030816 */ /* 0x000fc80000000003 */
[----:B------:R3:W-:Y:S01]  /*1fd0*/  @P0 SYNCS.ARRIVE.TRANS64.RED.A1T0 RZ, [R3+URZ], RZ ;  /* 0x000000ff03ff09a7 */ /* 0x0007e2000810043f */
[----:B------:R-:W-:-:S13]  /*1fe0*/  ISETP.GT.U32.AND P0, PT, R19, 0x1, PT ;  /* 0x000000011300780c */ /* 0x000fda0003f04070 */
[----:B---3--:R-:W-:Y:S05]  /*1ff0*/  @P0 BRA `(.L_x_30) ;  /* 0x0000000000040947 */ /* 0x008fea0003800000 */
[----:B------:R-:W-:Y:S01]  /*2000*/  BPT.TRAP 0x1 ;  /* 0x000000040000795c */ /* 0x000fe20000300000 */
.L_x_30:
[----:B------:R-:W3:Y:S01]  /*2010*/  LDC R6, c[0x0][0x288] ;  /* 0x0000a200ff067b82 */ /* 0x000ee20000000800 */
[--C-:B------:R-:W-:Y:S01]  /*2020*/  SHF.R.U32.HI R0, RZ, 0x2, R18.reuse ;  /* 0x00000002ff007819 */ /* 0x100fe20000011612 */
[----:B------:R-:W-:Y:S01]  /*2030*/  UIADD3 UR39, UR40, UR39, URZ ;  /* 0x0000002728277290 */ /* 0x000fe2000fffe03f */
[----:B01----:R-:W-:Y:S01]  /*2040*/  SHF.R.U32.HI R5, RZ, 0x7, R18 ;  /* 0x00000007ff057819 */ /* 0x003fe20000011612 */
[----:B------:R-:W-:Y:S01]  /*2050*/  IMAD.SHL.U32 R13, R154, 0x80, RZ ;  /* 0x000000809a0d7824 */ /* 0x000fe200078e00ff */
[----:B------:R-:W-:Y:S01]  /*2060*/  LOP3.LUT R3, R0, 0x7, RZ, 0xc0, !PT ;  /* 0x0000000700037812 */ /* 0x000fe200078ec0ff */
[----:B------:R-:W-:Y:S01]  /*2070*/  USHF.R.U32.HI UR4, URZ, 0x2, UR39 ;  /* 0x000000023f047899 */ /* 0x000fe20008011627 */
[----:B------:R-:W-:Y:S01]  /*2080*/  LOP3.LUT R4, R18, 0x60, RZ, 0xc0, !PT ;  /* 0x0000006012047812 */ /* 0x000fe200078ec0ff */
[----:B------:R-:W-:Y:S01]  /*2090*/  ULDC UR8, c[0x0][0x284] ;  /* 0x0000a10000087ab9 */ /* 0x000fe20000000800 */
[----:B------:R-:W-:Y:S01]  /*20a0*/  LOP3.LUT R0, R5, 0x1, RZ, 0xc0, !PT ;  /* 0x0000000105007812 */ /* 0x000fe200078ec0ff */
[----:B------:R-:W-:Y:S01]  /*20b0*/  ULOP3.LUT UR4, UR4, 0x1, URZ, 0xc0, !UPT ;  /* 0x0000000104047892 */ /* 0x000fe2000f8ec03f */
[----:B------:R-:W-:Y:S01]  /*20c0*/  SHF.R.U32.HI R10, RZ, 0x1, R4 ;  /* 0x00000001ff0a7819 */ /* 0x000fe20000011604 */
[----:B------:R-:W-:Y:S01]  /*20d0*/  UISETP.GT.U32.AND UP1, UPT, UR39, 0x3, UPT ;  /* 0x000000032700788c */ /* 0x000fe2000bf24070 */
[----:B------:R-:W-:Y:S01]  /*20e0*/  SHF.R.S32.HI R21, RZ, 0x1f, R23 ;  /* 0x0000001fff157819 */ /* 0x000fe20000011417 */
[----:B------:R-:W-:Y:S01]  /*20f0*/  IMAD.SHL.U32 R4, R0, 0x40, RZ ;  /* 0x0000004000047824 */ /* 0x000fe200078e00ff */
[--C-:B------:R-:W-:Y:S01]  /*2100*/  IADD3 R5, RZ, -R10, -R3.reuse ;  /* 0x8000000aff057210 */ /* 0x100fe20007ffe803 */
[----:B------:R-:W-:Y:S01]  /*2110*/  UISETP.NE.U32.AND UP0, UPT, UR4, 0x1, UPT ;  /* 0x000000010400788c */ /* 0x000fe2000bf05070 */
[----:B------:R-:W-:Y:S01]  /*2120*/  IMAD.WIDE R8, R153, 0x100, RZ ;  /* 0x0000010099087825 */ /* 0x000fe200078e02ff */
[----:B------:R-:W-:Y:S01]  /*2130*/  ULDC.64 UR6, c[0x0][0x5d0] ;  /* 0x0001740000067ab9 */ /* 0x000fe20000000a00 */
[----:B--2---:R-:W-:Y:S01]  /*2140*/  LOP3.LUT R157, R4, 0x40, R3, 0xe2, !PT ;  /* 0x00000040049d7812 */ /* 0x004fe200078ee203 */
[----:B------:R-:W-:Y:S01]  /*2150*/  UISETP.LT.U32.AND UP1, UPT, UR40, 0x4, UP1 ;  /* 0x000000042800788c */ /* 0x000fe20008f21070 */
[----:B------:R-:W-:Y:S01]  /*2160*/  LOP3.LUT R3, R18, 0x3, RZ, 0xc0, !PT ;  /* 0x0000000312037812 */ /* 0x000fe200078ec0ff */
[----:B------:R-:W-:Y:S01]  /*2170*/  UISETP.GT.U32.AND UP0, UPT, UR40, 0x3, !UP0 ;  /* 0x000000032800788c */ /* 0x000fe2000c704070 */
[----:B------:R-:W-:Y:S01]  /*2180*/  IMAD R4, R21, UR6, RZ ;  /* 0x0000000615047c24 */ /* 0x000fe2000f8e02ff */
[----:B---3--:R-:W-:Y:S01]  /*2190*/  ISETP.GE.AND P0, PT, R13, R6, PT ;  /* 0x000000060d00720c */ /* 0x008fe20003f06270 */
[----:B------:R-:W-:Y:S01]  /*21a0*/  IMAD R0, R0, -0x40, R5 ;  /* 0xffffffc000007824 */ /* 0x000fe200078e0205 */
[----:B------:R-:W-:Y:S01]  /*21b0*/  USEL UR5, URZ, 0x1, !UP1 ;  /* 0x000000013f057887 */ /* 0x000fe2000c800000 */
[----:B------:R-:W-:Y:S01]  /*21c0*/  IMAD R12, R3, -0x2, R6 ;  /* 0xfffffffe030c7824 */ /* 0x000fe200078e0206 */
[----:B------:R-:W-:Y:S01]  /*21d0*/  USEL UR4, URZ, 0x1, !UP0 ;  /* 0x000000013f047887 */ /* 0x000fe2000c000000 */
[----:B------:R-:W-:Y:S01]  /*21e0*/  IMAD.SHL.U32 R3, R153, 0x100, RZ ;  /* 0x0000010099037824 */ /* 0x000fe200078e00ff */
[----:B------:R-:W-:Y:S01]  /*21f0*/  ULOP3.LUT UR39, UR39, 0x3, URZ, 0xc0, !UPT ;  /* 0x0000000327277892 */ /* 0x000fe2000f8ec03f */
[----:B------:R-:W-:Y:S01]  /*2200*/  IMAD.SHL.U32 R6, R18, 0x2, RZ ;  /* 0x0000000212067824 */ /* 0x000fe200078e00ff */
[----:B------:R-:W-:Y:S01]  /*2210*/  ULOP3.LUT UR38, UR4, UR38, UR5, 0x96, !UPT ;  /* 0x0000002604267292 */ /* 0x000fe2000f8e9605 */
[----:B------:R-:W-:Y:S01]  /*2220*/  IMAD R11, R23, UR7, R4 ;  /* 0x00000007170b7c24 */ /* 0x000fe2000f8e0204 */
[----:B------:R-:W-:Y:S01]  /*2230*/  ISETP.GE.OR P0, PT, R3, UR8, P0 ;  /* 0x0000000803007c0c */ /* 0x000fe20008706670 */
[----:B------:R-:W-:Y:S01]  /*2240*/  IMAD.MOV.U32 R153, RZ, RZ, -0x1 ;  /* 0xffffffffff997424 */ /* 0x000fe200078e00ff */
[----:B------:R-:W-:-:S02]  /*2250*/  LOP3.LUT R6, R13, 0x6, R6, 0xf8, !PT ;  /* 0x000000060d067812 */ /* 0x000fc400078ef806 */
[----:B------:R-:W-:Y:S01]  /*2260*/  IADD3 R3, -R3, UR8, R0 ;  /* 0x0000000803037c10 */ /* 0x000fe2000fffe100 */
[----:B------:R-:W-:Y:S01]  /*2270*/  IMAD.IADD R0, R12, 0x1, -R13 ;  /* 0x000000010c007824 */ /* 0x000fe200078e0a0d */
[----:B------:R-:W-:Y:S02]  /*2280*/  SHF.R.S32.HI R7, RZ, 0x1f, R6 ;  /* 0x0000001fff077819 */ /* 0x000fe40000011406 */
[----:B------:R-:W-:Y:S01]  /*2290*/  LOP3.LUT R157, R8, R157, R10, 0xfe, !PT ;  /* 0x0000009d089d7212 */ /* 0x000fe200078efe0a */
[----:B------:R-:W-:-:S04]  /*22a0*/  IMAD.WIDE.U32 R4, R23, UR6, R6 ;  /* 0x0000000617047c25 */ /* 0x000fc8000f8e0006 */
[----:B------:R-:W-:Y:S01]  /*22b0*/  IMAD.IADD R11, R5, 0x1, R11 ;  /* 0x00000001050b7824 */ /* 0x000fe200078e020b */
[----:B------:R-:W-:Y:S01]  /*22c0*/  MOV R10, R4 ;  /* 0x00000004000a7202 */ /* 0x000fe20000000f00 */
[----:B------:R-:W-:Y:S06]  /*22d0*/  @P0 BRA `(.L_x_32) ;  /* 0x0000008400680947 */ /* 0x000fec0003800000 */
[----:B------:R-:W0:Y:S01]  /*22e0*/  LDC.64 R4, c[0x0][0x5c8] ;  /* 0x00017200ff047b82 */ /* 0x000e220000000a00 */
[----:B-----5:R-:W-:Y:S01]  /*22f0*/  FSETP.NEU.AND P0, PT, R156, RZ, PT ;  /* 0x000000ff9c00720b */ /* 0x020fe20003f0d000 */
[----:B------:R-:W-:Y:S01]  /*2300*/  BSSY B0, `(.L_x_32) ;  /* 0x0000857000007945 */ /* 0x000fe20003800000 */
[----:B------:R-:W-:-:S04]  /*2310*/  ISETP.GT.AND P3, PT, R3, RZ, PT ;  /* 0x000000ff0300720c */ /* 0x000fc80003f64270 */
[----:B------:R-:W-:Y:S01]  /*2320*/  ISETP.GT.AND P1, PT, R0, RZ, P3 ;  /* 0x000000ff0000720c */ /* 0x000fe20001f24270 */
[-C--:B0-----:R-:W-:Y:S02]  /*2330*/  IMAD R12, R9, R4.reuse, RZ ;  /* 0x00000004090c7224 */ /* 0x081fe400078e02ff */
[----:B------:R-:W-:-:S04]  /*2340*/  IMAD.WIDE.U32 R168, R157, R4, R10 ;  /* 0x000000049da87225 */ /* 0x000fc800078e000a */
[----:B------:R-:W-:-:S04]  /*2350*/  IMAD R11, R157, R5, R12 ;  /* 0x000000059d0b7224 */ /* 0x000fc800078e020c */
[----:B------:R-:W-:Y:S01]  /*2360*/  IMAD.IADD R167, R169, 0x1, R11 ;  /* 0x00000001a9a77824 */ /* 0x000fe200078e020b */
[----:B------:R-:W-:Y:S06]  /*2370*/  @!P0 BRA `(.L_x_33) ;  /* 0x0000006000088947 */ /* 0x000fec0003800000 */
[----:B------:R-:W0:Y:S01]  /*2380*/  LDC.64 R12, c[0x0][0x5b8] ;  /* 0x00016e00ff0c7b82 */ /* 0x000e220000000a00 */
[----:B------:R-:W-:-:S07]  /*2390*/  ULDC.64 UR4, c[0x0][0x5c0] ;  /* 0x0001700000047ab9 */ /* 0x000fce0000000a00 */
[----:B------:R-:W1:Y:S08]  /*23a0*/  LDC.64 R14, c[0x0][0x5b0] ;  /* 0x00016c00ff0e7b82 */ /* 0x000e700000000a00 */
[----:B------:R-:W2:Y:S01]  /*23b0*/  LDC.64 R10, c[0x0][0x5a8] ;  /* 0x00016a00ff0a7b82 */ /* 0x000ea20000000a00 */
[----:B0-----:R-:W-:-:S04]  /*23c0*/  IMAD R20, R21, R12, RZ ;  /* 0x0000000c15147224 */ /* 0x001fc800078e02ff */
[C---:B------:R-:W-:Y:S02]  /*23d0*/  IMAD R13, R23.reuse, R13, R20 ;  /* 0x0000000d170d7224 */ /* 0x040fe400078e0214 */
[----:B------:R-:W-:-:S04]  /*23e0*/  IMAD.WIDE.U32 R20, R23, R12, R6 ;  /* 0x0000000c17147225 */ /* 0x000fc800078e0006 */
[-C--:B-1----:R-:W-:Y:S02]  /*23f0*/  IMAD R154, R9, R14.reuse, RZ ;  /* 0x0000000e099a7224 */ /* 0x082fe400078e02ff */
[----:B------:R-:W-:Y:S02]  /*2400*/  IMAD.IADD R159, R21, 0x1, R13 ;  /* 0x00000001159f7824 */ /* 0x000fe400078e020d */
[----:B------:R-:W-:Y:S02]  /*2410*/  IMAD.MOV.U32 R158, RZ, RZ, R20 ;  /* 0x000000ffff9e7224 */ /* 0x000fe400078e0014 */
[C---:B------:R-:W-:Y:S02]  /*2420*/  IMAD R169, R157.reuse, R15, R154 ;  /* 0x0000000f9da97224 */ /* 0x040fe400078e029a */
[----:B------:R-:W-:-:S04]  /*2430*/  IMAD.WIDE.U32 R160, R157, R14, R158 ;  /* 0x0000000e9da07225 */ /* 0x000fc800078e009e */
[----:B------:R-:W-:Y:S01]  /*2440*/  IMAD.IADD R154, R161, 0x1, R169 ;  /* 0x00000001a19a7824 */ /* 0x000fe200078e02a9 */
[----:B--2---:R-:W-:-:S04]  /*2450*/  LEA R162, P0, R160, R10, 0x1 ;  /* 0x0000000aa0a27211 */ /* 0x004fc800078008ff */
[----:B------:R-:W-:-:S05]  /*2460*/  LEA.HI.X R163, R160, R11, R154, 0x1, P0 ;  /* 0x0000000ba0a37211 */ /* 0x000fca00000f0c9a */
[----:B------:R-:W2:Y:S01]  /*2470*/  @P1 LDG.E.LTC128B.U16 R154, desc[UR36][R162.64] ;  /* 0x00000024a29a1981 */ /* 0x000ea2000c1e1520 */
[----:B------:R-:W-:Y:S01]  /*2480*/  IMAD.WIDE.U32 R164, R157, R14, R6 ;  /* 0x0000000e9da47225 */ /* 0x000fe200078e0006 */
[----:B------:R-:W-:Y:S01]  /*2490*/  ISETP.GT.AND P2, PT, R0, 0x1, P3 ;  /* 0x000000010000780c */ /* 0x000fe20001f44270 */
[----:B------:R-:W-:Y:S01]  /*24a0*/  BSSY B1, `(.L_x_34) ;  /* 0x0000012000017945 */ /* 0x000fe20003800000 */
[----:B------:R-:W-:Y:S01]  /*24b0*/  LEA R160, P0, R168, UR4, 0x1 ;  /* 0x00000004a8a07c11 */ /* 0x000fe2000f8008ff */
[----:B------:R-:W-:Y:S02]  /*24c0*/  IMAD.IADD R165, R169, 0x1, R165 ;  /* 0x00000001a9a57824 */ /* 0x000fe400078e02a5 */
[----:B------:R-:W-:-:S04]  /*24d0*/  IMAD.WIDE.U32 R164, R23, R12, R164 ;  /* 0x0000000c17a47225 */ /* 0x000fc800078e00a4 */
[----:B--2---:R-:W-:-:S04]  /*24e0*/  IMAD.U32 R161, R154, 0x10000, RZ ;  /* 0x000100009aa17824 */ /* 0x004fc800078e00ff */
[----:B------:R-:W-:-:S04]  /*24f0*/  FMUL R161, R161, R156 ;  /* 0x0000009ca1a17220 */ /* 0x000fc80000400000 */
[----:B------:R-:W-:Y:S01]  /*2500*/  FFMA R161, R88, R155, R161 ;  /* 0x0000009b58a17223 */ /* 0x000fe200000000a1 */
[----:B------:R-:W-:-:S04]  /*2510*/  IMAD.IADD R88, R13, 0x1, R165 ;  /* 0x000000010d587824 */ /* 0x000fc800078e02a5 */
[----:B------:R-:W-:Y:S02]  /*2520*/  F2FP.BF16.F32.PACK_AB R163, RZ, R161 ;  /* 0x000000a1ffa3723e */ /* 0x000fe400000010ff */
[----:B------:R-:W-:Y:S02]  /*2530*/  LEA.HI.X R161, R168, UR5, R167, 0x1, P0 ;  /* 0x00000005a8a17c11 */ /* 0x000fe400080f0ca7 */
[----:B------:R-:W-:Y:S02]  /*2540*/  PRMT R165, R163, 0x7610, R165 ;  /* 0x00007610a3a57816 */ /* 0x000fe400000000a5 */
[----:B------:R-:W-:-:S03]  /*2550*/  LEA R162, P0, R164, R10, 0x1 ;  /* 0x0000000aa4a27211 */ /* 0x000fc600078008ff */
[----:B------:R0:W-:Y:S01]  /*2560*/  @P1 STG.E.U16 desc[UR36][R160.64], R165 ;  /* 0x000000a5a0001986 */ /* 0x0001e2000c101524 */
[----:B------:R-:W-:Y:S01]  /*2570*/  LEA.HI.X R163, R164, R11, R88, 0x1, P0 ;  /* 0x0000000ba4a37211 */ /* 0x000fe200000f0c58 */
[C---:B------:R-:W-:Y:S01]  /*2580*/  IMAD.SHL.U32 R164, R14.reuse, 0x8, RZ ;  /* 0x000000080ea47824 */ /* 0x040fe200078e00ff */
[----:B0-----:R-:W-:Y:S01]  /*2590*/  SHF.L.U64.HI R165, R14, 0x3, R15 ;  /* 0x000000030ea57819 */ /* 0x001fe2000001020f */
[----:B------:R-:W-:Y:S06]  /*25a0*/  @!P2 BRA `(.L_x_35) ;  /* 0x000000000004a947 */ /* 0x000fec0003800000 */
[----:B------:R0:W5:Y:S02]  /*25b0*/  LDG.E.LTC128B.U16 R154, desc[UR36][R162.64+0x2] ;  /* 0x00000224a29a7981 */ /* 0x000164000c1e1520 */
.L_x_35:
[----:B------:R-:W-:Y:S05]  /*25c0*/  BSYNC B1 ;  /* 0x0000000000017941 */ /* 0x000fea0003800000 */
.L_x_34:
[----:B-----5:R-:W-:Y:S01]  /*25d0*/  IMAD.U32 R167, R154, 0x10000, RZ ;  /* 0x000100009aa77824 */ /* 0x020fe200078e00ff */
[----:B------:R-:W-:Y:S01]  /*25e0*/  ISETP.GT.AND P0, PT, R3, 0x8, PT ;  /* 0x000000080300780c */ /* 0x000fe20003f04270 */
[----:B------:R-:W-:-:S04]  /*25f0*/  IMAD.WIDE.U32 R172, R157, R14, R164 ;  /* 0x0000000e9dac7225 */ /* 0x000fc800078e00a4 */
[----:B------:R-:W-:Y:S01]  /*2600*/  FMUL R88, R167, R156 ;  /* 0x0000009ca7587220 */ /* 0x000fe20000400000 */
[----:B------:R-:W-:Y:S01]  /*2610*/  ISETP.GT.AND P1, PT, R0, RZ, P0 ;  /* 0x000000ff0000720c */ /* 0x000fe20000724270 */
[----:B------:R-:W-:Y:S01]  /*2620*/  IMAD.IADD R171, R169, 0x1, R173 ;  /* 0x00000001a9ab7824 */ /* 0x000fe200078e02ad */
[----:B------:R-:W-:Y:S01]  /*2630*/  IADD3 R167, P4, R20, R172, RZ ;  /* 0x000000ac14a77210 */ /* 0x000fe20007f9e0ff */
[----:B------:R-:W-:-:S04]  /*2640*/  FFMA R89, R89, R155, R88 ;  /* 0x0000009b59597223 */ /* 0x000fc80000000058 */
[----:B------:R-:W-:Y:S01]  /*2650*/  IMAD.X R168, R171, 0x1, R159, P4 ;  /* 0x00000001aba87824 */ /* 0x000fe200020e069f */
[C---:B------:R-:W-:Y:S02]  /*2660*/  LEA R88, P4, R167.reuse, R10, 0x1 ;  /* 0x0000000aa7587211 */ /* 0x040fe400078808ff */
[----:B------:R-:W-:Y:S02]  /*2670*/  F2FP.BF16.F32.PACK_AB R169, RZ, R89 ;  /* 0x00000059ffa9723e */ /* 0x000fe400000010ff */
[--C-:B------:R-:W-:Y:S02]  /*2680*/  LEA.HI.X R89, R167, R11, R168.reuse, 0x1, P4 ;  /* 0x0000000ba7597211 */ /* 0x100fe400020f0ca8 */
[----:B------:R-:W-:-:S05]  /*2690*/  PRMT R168, R169, 0x7610, R168 ;  /* 0x00007610a9a87816 */ /* 0x000fca00000000a8 */
[----:B------:R1:W-:Y:S04]  /*26a0*/  @P2 STG.E.U16 desc[UR36][R160.64+0x2], R168 ;  /* 0x000002a8a0002986 */ /* 0x0003e8000c101524 */
[----:B------:R2:W3:Y:S01]  /*26b0*/  @P1 LDG.E.LTC128B.U16 R154, desc[UR36][R88.64] ;  /* 0x00000024589a1981 */ /* 0x0004e2000c1e1520 */
[----:B------:R-:W-:Y:S01]  /*26c0*/  IMAD.SHL.U32 R167, R4, 0x10, RZ ;  /* 0x0000001004a77824 */ /* 0x000fe200078e00ff */
[----:B------:R-:W-:Y:S01]  /*26d0*/  IADD3 R172, P2, R6, R172, RZ ;  /* 0x000000ac06ac7210 */ /* 0x000fe20007f5e0ff */
[----:B------:R-:W-:Y:S03]  /*26e0*/  BSSY B1, `(.L_x_36) ;  /* 0x0000011000017945 */ /* 0x000fe60003800000 */
[----:B------:R-:W-:Y:S01]  /*26f0*/  IADD3 R170, P4, R167, R160, RZ ;  /* 0x000000a0a7aa7210 */ /* 0x000fe20007f9e0ff */
[----:B------:R-:W-:Y:S01]  /*2700*/  IMAD.X R173, R7, 0x1, R171, P2 ;  /* 0x0000000107ad7824 */ /* 0x000fe200010e06ab */
[----:B------:R-:W-:Y:S01]  /*2710*/  ISETP.GT.AND P2, PT, R0, 0x1, P0 ;  /* 0x000000010000780c */ /* 0x000fe20000744270 */
[----:B------:R-:W-:-:S04]  /*2720*/  IMAD.WIDE.U32 R172, R23, R12, R172 ;  /* 0x0000000c17ac7225 */ /* 0x000fc800078e00ac */
[----:B-1----:R-:W-:Y:S01]  /*2730*/  IMAD.IADD R168, R13, 0x1, R173 ;  /* 0x000000010da87824 */ /* 0x002fe200078e02ad */
[----:B--2---:R-:W-:-:S04]  /*2740*/  LEA R88, P5, R172, R10, 0x1 ;  /* 0x0000000aac587211 */ /* 0x004fc800078a08ff */
[----:B------:R-:W-:Y:S02]  /*2750*/  LEA.HI.X R89, R172, R11, R168, 0x1, P5 ;  /* 0x0000000bac597211 */ /* 0x000fe400028f0ca8 */
[----:B---3--:R-:W-:-:S05]  /*2760*/  SHF.L.U32 R169, R154, 0x10, RZ ;  /* 0x000000109aa97819 */ /* 0x008fca00000006ff */
[----:B------:R-:W-:-:S04]  /*2770*/  FMUL R169, R169, R156 ;  /* 0x0000009ca9a97220 */ /* 0x000fc80000400000 */
[----:B------:R-:W-:Y:S01]  /*2780*/  FFMA R90, R90, R155, R169 ;  /* 0x0000009b5a5a7223 */ /* 0x000fe200000000a9 */
[----:B------:R-:W-:-:S04]  /*2790*/  SHF.L.U64.HI R169, R4, 0x4, R5 ;  /* 0x0000000404a97819 */ /* 0x000fc80000010205 */
[----:B------:R-:W-:Y:S01]  /*27a0*/  F2FP.BF16.F32.PACK_AB R90, RZ, R90 ;  /* 0x0000005aff5a723e */ /* 0x000fe200000010ff */
[----:B------:R-:W-:-:S05]  /*27b0*/  IMAD.X R171, R169, 0x1, R161, P4 ;  /* 0x00000001a9ab7824 */ /* 0x000fca00020e06a1 */
[----:B------:R1:W-:Y:S01]  /*27c0*/  @P1 STG.E.U16 desc[UR36][R170.64], R90 ;  /* 0x0000005aaa001986 */ /* 0x0003e2000c101524 */
[----:B------:R-:W-:Y:S05]  /*27d0*/  @!P2 BRA `(.L_x_37) ;  /* 0x000000000004a947 */ /* 0x000fea0003800000 */
[----:B------:R2:W5:Y:S02]  /*27e0*/  LDG.E.LTC128B.U16 R154, desc[UR36][R88.64+0x2] ;  /* 0x00000224589a7981 */ /* 0x000564000c1e1520 */
.L_x_37:
[----:B------:R-:W-:Y:S05]  /*27f0*/  BSYNC B1 ;  /* 0x0000000000017941 */ /* 0x000fea0003800000 */
.L_x_36:
[----:B-----5:R-:W-:Y:S01]  /*2800*/  IMAD.U32 R173, R154, 0x10000, RZ ;  /* 0x000100009aad7824 */ /* 0x020fe200078e00ff */
[----:B------:R-:W-:Y:S01]  /*2810*/  ISETP.GT.AND P1, PT, R0, 0x8, P3 ;  /* 0x000000080000780c */ /* 0x000fe20001f24270 */
[----:B------:R-:W-:Y:S02]  /*2820*/  BSSY B1, `(.L_x_38) ;  /* 0x000000a000017945 */ /* 0x000fe40003800000 */
[----:B-1----:R-:W-:-:S04]  /*2830*/  FMUL R90, R173, R156 ;  /* 0x0000009cad5a7220 */ /* 0x002fc80000400000 */
[----:B------:R-:W-:Y:S01]  /*2840*/  FFMA R90, R91, R155, R90 ;  /* 0x0000009b5b5a7223 */ /* 0x000fe2000000005a */
[----:B------:R-:W-:-:S04]  /*2850*/  @P2 IMAD.MOV.U32 R91, RZ, RZ, R171 ;  /* 0x000000ffff5b2224 */ /* 0x000fc800078e00ab */
[----:B------:R-:W-:-:S04]  /*2860*/  F2FP.BF16.F32.PACK_AB R90, RZ, R90 ;  /* 0x0000005aff5a723e */ /* 0x000fc800000010ff */
[----:B------:R-:W-:Y:S01]  /*2870*/  PRMT R168, R90, 0x7610, R168 ;  /* 0x000076105aa87816 */ /* 0x000fe200000000a8 */
[----:B------:R-:W-:-:S05]  /*2880*/  @P2 IMAD.MOV.U32 R90, RZ, RZ, R170 ;  /* 0x000000ffff5a2224 */ /* 0x000fca00078e00aa */
[----:B------:R1:W-:Y:S01]  /*2890*/  @P2 STG.E.U16 desc[UR36][R90.64+0x2], R168 ;  /* 0x000002a85a002986 */ /* 0x0003e2000c101524 */
[----:B------:R-:W-:Y:S05]  /*28a0*/  @!P1 BRA `(.L_x_39) ;  /* 0x0000000000049947 */ /* 0x000fea0003800000 */
[----:B------:R3:W5:Y:S02]  /*28b0*/  LDG.E.LTC128B.U16 R154, desc[UR36][R162.64+0x10] ;  /* 0x00001024a29a7981 */ /* 0x000764000c1e1520 */
.L_x_39:
[----:B------:R-:W-:Y:S05]  /*28c0*/  BSYNC B1 ;  /* 0x0000000000017941 */ /* 0x000fea0003800000 */
.L_x_38:
[----:B-1---5:R-:W-:Y:S01]  /*28d0*/  IMAD.U32 R91, R154, 0x10000, RZ ;  /* 0x000100009a5b7824 */ /* 0x022fe200078e00ff */
[----:B------:R-:W-:Y:S01]  /*28e0*/  ISETP.GT.AND P2, PT, R0, 0x9, P3 ;  /* 0x000000090000780c */ /* 0x000fe20001f44270 */
[----:B------:R-:W-:Y:S01]  /*28f0*/  @P1 IMAD.MOV.U32 R90, RZ, RZ, R160 ;  /* 0x000000ffff5a1224 */ /* 0x000fe200078e00a0 */
[----:B------:R-:W-:Y:S01]  /*2900*/  BSSY B1, `(.L_x_40) ;  /* 0x0000009000017945 */ /* 0x000fe20003800000 */
[----:B------:R-:W-:-:S04]  /*2910*/  FMUL R91, R91, R156 ;  /* 0x0000009c5b5b7220 */ /* 0x000fc80000400000 */
[----:B------:R-:W-:-:S05]  /*2920*/  FFMA R91, R92, R155, R91 ;  /* 0x0000009b5c5b7223 */ /* 0x000fca000000005b */
[----:B------:R-:W-:-:S04]  /*2930*/  F2FP.BF16.F32.PACK_AB R91, RZ, R91 ;  /* 0x0000005bff5b723e */ /* 0x000fc800000010ff */
[----:B------:R-:W-:Y:S01]  /*2940*/  PRMT R92, R91, 0x7610, R92 ;  /* 0x000076105b5c7816 */ /* 0x000fe2000000005c */
[----:B------:R-:W-:-:S05]  /*2950*/  @P1 IMAD.MOV.U32 R91, RZ, RZ, R161 ;  /* 0x000000ffff5b1224 */ /* 0x000fca00078e00a1 */
[----:B------:R1:W-:Y:S01]  /*2960*/  @P1 STG.E.U16 desc[UR36][R90.64+0x10], R92 ;  /* 0x0000105c5a001986 */ /* 0x0003e2000c101524 */
[----:B------:R-:W-:Y:S05]  /*2970*/  @!P2 BRA `(.L_x_41) ;  /* 0x000000000004a947 */ /* 0x000fea0003800000 */
[----:B------:R4:W5:Y:S02]  /*2980*/  LDG.E.LTC128B.U16 R154, desc[UR36][R162.64+0x12] ;  /* 0x00001224a29a7981 */ /* 0x000964000c1e1520 */
.L_x_41:
[----:B------:R-:W-:Y:S05]  /*2990*/  BSYNC B1 ;  /* 0x0000000000017941 */ /* 0x000fea0003800000 */
.L_x_40:
[----:B-1---5:R-:W-:Y:S01]  /*29a0*/  IMAD.U32 R91, R154, 0x10000, RZ ;  /* 0x000100009a5b7824 */ /* 0x022fe200078e00ff */
[----:B------:R-:W-:Y:S01]  /*29b0*/  ISETP.GT.AND P1, PT, R0, 0x8, P0 ;  /* 0x000000080000780c */ /* 0x000fe20000724270 */
[----:B------:R-:W-:Y:S02]  /*29c0*/  BSSY B1, `(.L_x_42) ;  /* 0x000000a000017945 */ /* 0x000fe40003800000 */
[----:B------:R-:W-:Y:S01]  /*29d0*/  FMUL R90, R91, R156 ;  /* 0x0000009c5b5a7220 */ /* 0x000fe20000400000 */
[----:B------:R-:W-:-:S03]  /*29e0*/  @P2 IMAD.MOV.U32 R91, RZ, RZ, R161 ;  /* 0x000000ffff5b2224 */ /* 0x000fc600078e00a1 */
[----:B------:R-:W-:-:S05]  /*29f0*/  FFMA R90, R93, R155, R90 ;  /* 0x0000009b5d5a7223 */ /* 0x000fca000000005a */
[----:B------:R-:W-:-:S04]  /*2a00*/  F2FP.BF16.F32.PACK_AB R90, RZ, R90 ;  /* 0x0000005aff5a723e */ /* 0x000fc800000010ff */
[----:B------:R-:W-:Y:S02]  /*2a10*/  PRMT R92, R90, 0x7610, R92 ;  /* 0x000076105a5c7816 */ /* 0x000fe4000000005c */
[----:B------:R-:W-:-:S05]  /*2a20*/  @P2 MOV R90, R160 ;  /* 0x000000a0005a2202 */ /* 0x000fca0000000f00 */
[----:B------:R1:W-:Y:S01]  /*2a30*/  @P2 STG.E.U16 desc[UR36][R90.64+0x12], R92 ;  /* 0x0000125c5a002986 */ /* 0x0003e2000c101524 */
[----:B------:R-:W-:Y:S05]  /*2a40*/  @!P1 BRA `(.L_x_43) ;  /* 0x0000000000049947 */ /* 0x000fea0003800000 */
[----:B------:R0:W5:Y:S02]  /*2a50*/  LDG.E.LTC128B.U16 R154, desc[UR36][R88.64+0x10] ;  /* 0x00001024589a7981 */ /* 0x000164000c1e1520 */
.L_x_43:
[----:B------:R-:W-:Y:S05]  /*2a60*/  BSYNC B1 ;  /* 0x0000000000017941 */ /* 0x000fea0003800000 */
.L_x_42:
        /* <DEDUP_REMOVED lines=12> */
.L_x_45:
[----:B------:R-:W-:Y:S05]  /*2b30*/  BSYNC B1 ;  /* 0x0000000000017941 */ /* 0x000fea0003800000 */
.L_x_44:
[----:B-1---5:R-:W-:Y:S01]  /*2b40*/  IMAD.U32 R91, R154, 0x10000, RZ ;  /* 0x000100009a5b7824 */ /* 0x022fe200078e00ff */
[----:B------:R-:W-:Y:S01]  /*2b50*/  ISETP.GT.AND P1, PT, R0, 0x10, P3 ;  /* 0x000000100000780c */ /* 0x000fe20001f24270 */
[----:B------:R-:W-:Y:S02]  /*2b60*/  BSSY B1, `(.L_x_46) ;  /* 0x000000a000017945 */ /* 0x000fe40003800000 */
[----:B------:R-:W-:Y:S01]  /*2b70*/  FMUL R90, R91, R156 ;  /* 0x0000009c5b5a7220 */ /* 0x000fe20000400000 */
[----:B------:R-:W-:-:S03]  /*2b80*/  @P2 IMAD.MOV.U32 R91, RZ, RZ, R171 ;  /* 0x000000ffff5b2224 */ /* 0x000fc600078e00ab */
[----:B------:R-:W-:-:S05]  /*2b90*/  FFMA R90, R95, R155, R90 ;  /* 0x0000009b5f5a7223 */ /* 0x000fca000000005a */
[----:B------:R-:W-:-:S04]  /*2ba0*/  F2FP.BF16.F32.PACK_AB R90, RZ, R90 ;  /* 0x0000005aff5a723e */ /* 0x000fc800000010ff */
[----:B------:R-:W-:Y:S01]  /*2bb0*/  PRMT R92, R90, 0x7610, R92 ;  /* 0x000076105a5c7816 */ /* 0x000fe2000000005c */
[----:B------:R-:W-:-:S05]  /*2bc0*/  @P2 IMAD.MOV.U32 R90, RZ, RZ, R170 ;  /* 0x000000ffff5a2224 */ /* 0x000fca00078e00aa */
[----:B------:R1:W-:Y:S01]  /*2bd0*/  @P2 STG.E.U16 desc[UR36][R90.64+0x12], R92 ;  /* 0x0000125c5a002986 */ /* 0x0003e2000c101524 */
[----:B------:R-:W-:Y:S05]  /*2be0*/  @!P1 BRA `(.L_x_47) ;  /* 0x0000000000049947 */ /* 0x000fea0003800000 */
[----:B------:R0:W5:Y:S02]  /*2bf0*/  LDG.E.LTC128B.U16 R154, desc[UR36][R162.64+0x20] ;  /* 0x00002024a29a7981 */ /* 0x000164000c1e1520 */
.L_x_47:
[----:B------:R-:W-:Y:S05]  /*2c00*/  BSYNC B1 ;  /* 0x0000000000017941 */ /* 0x000fea0003800000 */
.L_x_46:
        /* <DEDUP_REMOVED lines=12> */
.L_x_49:
[----:B------:R-:W-:Y:S05]  /*2cd0*/  BSYNC B1 ;  /* 0x0000000000017941 */ /* 0x000fea0003800000 */
.L_x_48:
        /* <DEDUP_REMOVED lines=12> */
.L_x_51:
[----:B------:R-:W-:Y:S05]  /*2da0*/  BSYNC B1 ;  /* 0x0000000000017941 */ /* 0x000fea0003800000 */
.L_x_50:
        /* <DEDUP_REMOVED lines=12> */
.L_x_53:
[----:B------:R-:W-:Y:S05]  /*2e70*/  BSYNC B1 ;  /* 0x0000000000017941 */ /* 0x000fea0003800000 */
.L_x_52:
        /* <DEDUP_REMOVED lines=12> */
.L_x_55:
[----:B------:R-:W-:Y:S05]  /*2f40*/  BSYNC B1 ;  /* 0x0000000000017941 */ /* 0x000fea0003800000 */
.L_x_54:
        /* <DEDUP_REMOVED lines=12> */
.L_x_57:
[----:B------:R-:W-:Y:S05]  /*3010*/  BSYNC B1 ;  /* 0x0000000000017941 */ /* 0x000fea0003800000 */
.L_x_56:
        /* <DEDUP_REMOVED lines=12> */
.L_x_59:
[----:B------:R-:W-:Y:S05]  /*30e0*/  BSYNC B1 ;  /* 0x0000000000017941 */ /* 0x000fea0003800000 */
.L_x_58:
        /* <DEDUP_REMOVED lines=12> */
.L_x_61:
[----:B------:R-:W-:Y:S05]  /*31b0*/  BSYNC B1 ;  /* 0x0000000000017941 */ /* 0x000fea0003800000 */
.L_x_60:
        /* <DEDUP_REMOVED lines=12> */
.L_x_63:
[----:B------:R-:W-:Y:S05]  /*3280*/  BSYNC B1 ;  /* 0x0000000000017941 */ /* 0x000fea0003800000 */
.L_x_62:
        /* <DEDUP_REMOVED lines=12> */
.L_x_65:
[----:B------:R-:W-:Y:S05]  /*3350*/  BSYNC B1 ;  /* 0x0000000000017941 */ /* 0x000fea0003800000 */
.L_x_64:
        /* <DEDUP_REMOVED lines=12> */
.L_x_67:
[----:B------:R-:W-:Y:S05]  /*3420*/  BSYNC B1 ;  /* 0x0000000000017941 */ /* 0x000fea0003800000 */
.L_x_66:
        /* <DEDUP_REMOVED lines=12> */
.L_x_69:
[----:B------:R-:W-:Y:S05]  /*34f0*/  BSYNC B1 ;  /* 0x0000000000017941 */ /* 0x000fea0003800000 */
.L_x_68:
        /* <DEDUP_REMOVED lines=12> */
.L_x_71:
[----:B------:R-:W-:Y:S05]  /*35c0*/  BSYNC B1 ;  /* 0x0000000000017941 */ /* 0x000fea0003800000 */
.L_x_70:
        /* <DEDUP_REMOVED lines=12> */
.L_x_73:
[----:B------:R-:W-:Y:S05]  /*3690*/  BSYNC B1 ;  /* 0x0000000000017941 */ /* 0x000fea0003800000 */
.L_x_72:
        /* <DEDUP_REMOVED lines=12> */
.L_x_75:
[----:B------:R-:W-:Y:S05]  /*3760*/  BSYNC B1 ;  /* 0x0000000000017941 */ /* 0x000fea0003800000 */
.L_x_74:
        /* <DEDUP_REMOVED lines=12> */
.L_x_77:
[----:B------:R-:W-:Y:S05]  /*3830*/  BSYNC B1 ;  /* 0x0000000000017941 */ /* 0x000fea0003800000 */
.L_x_76:
        /* <DEDUP_REMOVED lines=12> */
.L_x_79:
[----:B------:R-:W-:Y:S05]  /*3900*/  BSYNC B1 ;  /* 0x0000000000017941 */ /* 0x000fea0003800000 */
.L_x_78:
        /* <DEDUP_REMOVED lines=12> */
.L_x_81:
[----:B------:R-:W-:Y:S05]  /*39d0*/  BSYNC B1 ;  /* 0x0000000000017941 */ /* 0x000fea0003800000 */
.L_x_80:
        /* <DEDUP_REMOVED lines=12> */
.L_x_83:
[----:B------:R-:W-:Y:S05]  /*3aa0*/  BSYNC B1 ;  /* 0x0000000000017941 */ /* 0x000fea0003800000 */
.L_x_82:
        /* <DEDUP_REMOVED lines=12> */
.L_x_85:
[----:B------:R-:W-:Y:S05]  /*3b70*/  BSYNC B1 ;  /* 0x0000000000017941 */ /* 0x000fea0003800000 */
.L_x_84:
        /* <DEDUP_REMOVED lines=12> */
.L_x_87:
[----:B------:R-:W-:Y:S05]  /*3c40*/  BSYNC B1 ;  /* 0x0000000000017941 */ /* 0x000fea0003800000 */
.L_x_86:
        /* <DEDUP_REMOVED lines=12> */
.L_x_89:
[----:B------:R-:W-:Y:S05]  /*3d10*/  BSYNC B1 ;  /* 0x0000000000017941 */ /* 0x000fea0003800000 */
.L_x_88:
        /* <DEDUP_REMOVED lines=12> */
.L_x_91:
[----:B------:R-:W-:Y:S05]  /*3de0*/  BSYNC B1 ;  /* 0x0000000000017941 */ /* 0x000fea0003800000 */
.L_x_90:
        /* <DEDUP_REMOVED lines=12> */
.L_x_93:
[----:B------:R-:W-:Y:S05]  /*3eb0*/  BSYNC B1 ;  /* 0x0000000000017941 */ /* 0x000fea0003800000 */
.L_x_92:
        /* <DEDUP_REMOVED lines=12> */
.L_x_95:
[----:B------:R-:W-:Y:S05]  /*3f80*/  BSYNC B1 ;  /* 0x0000000000017941 */ /* 0x000fea0003800000 */
.L_x_94:
        /* <DEDUP_REMOVED lines=12> */
.L_x_97:
[----:B------:R-:W-:Y:S05]  /*4050*/  BSYNC B1 ;  /* 0x0000000000017941 */ /* 0x000fea0003800000 */
.L_x_96:
        /* <DEDUP_REMOVED lines=12> */
.L_x_99:
[----:B------:R-:W-:Y:S05]  /*4120*/  BSYNC B1 ;  /* 0x0000000000017941 */ /* 0x000fea0003800000 */
.L_x_98:
        /* <DEDUP_REMOVED lines=12> */
.L_x_101:
[----:B------:R-:W-:Y:S05]  /*41f0*/  BSYNC B1 ;  /* 0x0000000000017941 */ /* 0x000fea0003800000 */
.L_x_100:
        /* <DEDUP_REMOVED lines=12> */
.L_x_103:
[----:B------:R-:W-:Y:S05]  /*42c0*/  BSYNC B1 ;  /* 0x0000000000017941 */ /* 0x000fea0003800000 */
.L_x_102:
        /* <DEDUP_REMOVED lines=12> */
.L_x_105:
[----:B------:R-:W-:Y:S05]  /*4390*/  BSYNC B1 ;  /* 0x0000000000017941 */ /* 0x000fea0003800000 */
.L_x_104:
        /* <DEDUP_REMOVED lines=12> */
.L_x_107:
[----:B------:R-:W-:Y:S05]  /*4460*/  BSYNC B1 ;  /* 0x0000000000017941 */ /* 0x000fea0003800000 */
.L_x_106:
        /* <DEDUP_REMOVED lines=12> */
.L_x_109:
[----:B------:R-:W-:Y:S05]  /*4530*/  BSYNC B1 ;  /* 0x0000000000017941 */ /* 0x000fea0003800000 */
.L_x_108:
        /* <DEDUP_REMOVED lines=12> */
.L_x_111:
[----:B------:R-:W-:Y:S05]  /*4600*/  BSYNC B1 ;  /* 0x0000000000017941 */ /* 0x000fea0003800000 */
.L_x_110:
        /* <DEDUP_REMOVED lines=12> */
.L_x_113:
[----:B------:R-:W-:Y:S05]  /*46d0*/  BSYNC B1 ;  /* 0x0000000000017941 */ /* 0x000fea0003800000 */
.L_x_112:
        /* <DEDUP_REMOVED lines=12> */
.L_x_115:
[----:B------:R-:W-:Y:S05]  /*47a0*/  BSYNC B1 ;  /* 0x0000000000017941 */ /* 0x000fea0003800000 */
.L_x_114:
        /* <DEDUP_REMOVED lines=12> */
.L_x_117:
[----:B------:R-:W-:Y:S05]  /*4870*/  BSYNC B1 ;  /* 0x0000000000017941 */ /* 0x000fea0003800000 */
.L_x_116:
        /* <DEDUP_REMOVED lines=12> */
.L_x_119:
[----:B------:R-:W-:Y:S05]  /*4940*/  BSYNC B1 ;  /* 0x0000000000017941 */ /* 0x000fea0003800000 */
.L_x_118:
        /* <DEDUP_REMOVED lines=12> */
.L_x_121:
[----:B------:R-:W-:Y:S05]  /*4a10*/  BSYNC B1 ;  /* 0x0000000000017941 */ /* 0x000fea0003800000 */
.L_x_120:
        /* <DEDUP_REMOVED lines=12> */
.L_x_123:
[----:B------:R-:W-:Y:S05]  /*4ae0*/  BSYNC B1 ;  /* 0x0000000000017941 */ /* 0x000fea0003800000 */
.L_x_122:
        /* <DEDUP_REMOVED lines=12> */
.L_x_125:
[----:B------:R-:W-:Y:S05]  /*4bb0*/  BSYNC B1 ;  /* 0x0000000000017941 */ /* 0x000fea0003800000 */
.L_x_124:
        /* <DEDUP_REMOVED lines=12> */
.L_x_127:
[----:B------:R-:W-:Y:S05]  /*4c80*/  BSYNC B1 ;  /* 0x0000000000017941 */ /* 0x000fea0003800000 */
.L_x_126:
        /* <DEDUP_REMOVED lines=12> */
.L_x_129:
[----:B------:R-:W-:Y:S05]  /*4d50*/  BSYNC B1 ;  /* 0x0000000000017941 */ /* 0x000fea0003800000 */
.L_x_128:
        /* <DEDUP_REMOVED lines=12> */
.L_x_131:
[----:B------:R-:W-:Y:S05]  /*4e20*/  BSYNC B1 ;  /* 0x0000000000017941 */ /* 0x000fea0003800000 */
.L_x_130:
        /* <DEDUP_REMOVED lines=12> */
.L_x_133:
[----:B------:R-:W-:Y:S05]  /*4ef0*/  BSYNC B1 ;  /* 0x0000000000017941 */ /* 0x000fea0003800000 */
.L_x_132:
        /* <DEDUP_REMOVED lines=12> */
.L_x_135:
[----:B------:R-:W-:Y:S05]  /*4fc0*/  BSYNC B1 ;  /* 0x0000000000017941 */ /* 0x000fea0003800000 */
.L_x_134:
        /* <DEDUP_REMOVED lines=12> */
.L_x_137:
[----:B------:R-:W-:Y:S05]  /*5090*/  BSYNC B1 ;  /* 0x0000000000017941 */ /* 0x000fea0003800000 */
.L_x_136:
        /* <DEDUP_REMOVED lines=12> */
.L_x_139:
[----:B------:R-:W-:Y:S05]  /*5160*/  BSYNC B1 ;  /* 0x0000000000017941 */ /* 0x000fea0003800000 */
.L_x_138:
        /* <DEDUP_REMOVED lines=12> */
.L_x_141:
[----:B------:R-:W-:Y:S05]  /*5230*/  BSYNC B1 ;  /* 0x0000000000017941 */ /* 0x000fea0003800000 */
.L_x_140:
        /* <DEDUP_REMOVED lines=12> */
.L_x_143:
[----:B------:R-:W-:Y:S05]  /*5300*/  BSYNC B1 ;  /* 0x0000000000017941 */ /* 0x000fea0003800000 */
.L_x_142:
        /* <DEDUP_REMOVED lines=12> */
.L_x_145:
[----:B------:R-:W-:Y:S05]  /*53d0*/  BSYNC B1 ;  /* 0x0000000000017941 */ /* 0x000fea0003800000 */
.L_x_144:
        /* <DEDUP_REMOVED lines=12> */
.L_x_147:
[----:B------:R-:W-:Y:S05]  /*54a0*/  BSYNC B1 ;  /* 0x0000000000017941 */ /* 0x000fea0003800000 */
.L_x_146:
        /* <DEDUP_REMOVED lines=12> */
.L_x_149:
[----:B------:R-:W-:Y:S05]  /*5570*/  BSYNC B1 ;  /* 0x0000000000017941 */ /* 0x000fea0003800000 */
.L_x_148:
        /* <DEDUP_REMOVED lines=12> */
.L_x_151:
[----:B------:R-:W-:Y:S05]  /*5640*/  BSYNC B1 ;  /* 0x0000000000017941 */ /* 0x000fea0003800000 */
.L_x_150:
        /* <DEDUP_REMOVED lines=12> */
.L_x_153:
[----:B------:R-:W-:Y:S05]  /*5710*/  BSYNC B1 ;  /* 0x0000000000017941 */ /* 0x000fea0003800000 */
.L_x_152:
        /* <DEDUP_REMOVED lines=12> */
.L_x_155:
[----:B------:R-:W-:Y:S05]  /*57e0*/  BSYNC B1 ;  /* 0x0000000000017941 */ /* 0x000fea0003800000 */
.L_x_154:
[----:B-1---5:R-:W-:Y:S01]  /*57f0*/  IMAD.U32 R91, R154, 0x10000, RZ ;  /* 0x000100009a5b7824 */ /* 0x022fe200078e00ff */
[----:B------:R-:W-:Y:S01]  /*5800*/  ISETP.GT.AND P1, PT, R0, 0x79, P0 ;  /* 0x000000790000780c */ /* 0x000fe20000724270 */
[----:B------:R-:W-:Y:S01]  /*5810*/  @P2 IMAD.MOV.U32 R8, RZ, RZ, R170 ;  /* 0x000000ffff082224 */ /* 0x000fe200078e00aa */
[----:B------:R-:W-:Y:S01]  /*5820*/  IADD3 R157, P0, R157, 0x80, RZ ;  /* 0x000000809d9d7810 */ /* 0x000fe20007f1e0ff */
[----:B------:R-:W-:Y:S01]  /*5830*/  FMUL R91, R91, R156 ;  /* 0x0000009c5b5b7220 */ /* 0x000fe20000400000 */
[----:B------:R-:W-:Y:S03]  /*5840*/  BSSY B1, `(.L_x_156) ;  /* 0x0000009000017945 */ /* 0x000fe60003800000 */
[----:B------:R-:W-:-:S05]  /*5850*/  FFMA R91, R150, R155, R91 ;  /* 0x0000009b965b7223 */ /* 0x000fca000000005b */
[----:B------:R-:W-:-:S04]  /*5860*/  F2FP.BF16.F32.PACK_AB R91, RZ, R91 ;  /* 0x0000005bff5b723e */ /* 0x000fc800000010ff */
[----:B------:R-:W-:Y:S01]  /*5870*/  PRMT R90, R91, 0x7610, R90 ;  /* 0x000076105b5a7816 */ /* 0x000fe2000000005a */
[----:B------:R-:W-:Y:S02]  /*5880*/  IMAD.X R91, RZ, RZ, R9, P0 ;  /* 0x000000ffff5b7224 */ /* 0x000fe400000e0609 */
[----:B------:R-:W-:-:S05]  /*5890*/  @P2 IMAD.MOV.U32 R9, RZ, RZ, R171 ;  /* 0x000000ffff092224 */ /* 0x000fca00078e00ab */
[----:B------:R1:W-:Y:S01]  /*58a0*/  @P2 STG.E.U16 desc[UR36][R8.64+0xf0], R90 ;  /* 0x0000f05a08002986 */ /* 0x0003e2000c101524 */
[----:B------:R-:W-:Y:S05]  /*58b0*/  @!P1 BRA `(.L_x_157) ;  /* 0x0000000000049947 */ /* 0x000fea0003800000 */
[----:B------:R0:W5:Y:S02]  /*58c0*/  LDG.E.LTC128B.U16 R154, desc[UR36][R88.64+0xf2] ;  /* 0x0000f224589a7981 */ /* 0x000164000c1e1520 */
.L_x_157:
[----:B------:R-:W-:Y:S05]  /*58d0*/  BSYNC B1 ;  /* 0x0000000000017941 */ /* 0x000fea0003800000 */
.L_x_156:
[----:B-1---5:R-:W-:Y:S01]  /*58e0*/  IMAD.U32 R9, R154, 0x10000, RZ ;  /* 0x000100009a097824 */ /* 0x022fe200078e00ff */
[----:B------:R-:W-:Y:S01]  /*58f0*/  ISETP.GT.AND P0, PT, R3, 0x80, PT ;  /* 0x000000800300780c */ /* 0x000fe20003f04270 */
[----:B------:R-:W-:Y:S02]  /*5900*/  IMAD R8, R91, R14, RZ ;  /* 0x0000000e5b087224 */ /* 0x000fe400078e02ff */
[----:B0-2---:R-:W-:Y:S01]  /*5910*/  FMUL R88, R9, R156 ;  /* 0x0000009c09587220 */ /* 0x005fe20000400000 */
[----:B------:R-:W-:Y:S01]  /*5920*/  ISETP.GT.AND P3, PT, R0, RZ, P0 ;  /* 0x000000ff0000720c */ /* 0x000fe20000764270 */
[C---:B------:R-:W-:Y:S02]  /*5930*/  IMAD R97, R157.reuse, R15, R8 ;  /* 0x0000000f9d617224 */ /* 0x040fe400078e0208 */
[----:B------:R-:W-:-:S04]  /*5940*/  IMAD.WIDE.U32 R8, R157, R14, R158 ;  /* 0x0000000e9d087225 */ /* 0x000fc800078e009e */
[----:B------:R-:W-:Y:S01]  /*5950*/  FFMA R151, R151, R155, R88 ;  /* 0x0000009b97977223 */ /* 0x000fe20000000058 */
[----:B------:R-:W-:Y:S01]  /*5960*/  IMAD.IADD R9, R9, 0x1, R97 ;  /* 0x0000000109097824 */ /* 0x000fe200078e0261 */
[----:B------:R-:W-:-:S03]  /*5970*/  LEA R88, P2, R8, R10, 0x1 ;  /* 0x0000000a08587211 */ /* 0x000fc600078408ff */
[----:B------:R-:W-:Y:S02]  /*5980*/  F2FP.BF16.F32.PACK_AB R151, RZ, R151 ;  /* 0x00000097ff97723e */ /* 0x000fe400000010ff */
[----:B------:R-:W-:-:S03]  /*5990*/  LEA.HI.X R89, R8, R11, R9, 0x1, P2 ;  /* 0x0000000b08597211 */ /* 0x000fc600010f0c09 */
[----:B------:R0:W-:Y:S04]  /*59a0*/  @P1 STG.E.U16 desc[UR36][R170.64+0xf2], R151 ;  /* 0x0000f297aa001986 */ /* 0x0001e8000c101524 */
[----:B------:R-:W2:Y:S01]  /*59b0*/  @P3 LDG.E.LTC128B.U16 R154, desc[UR36][R88.64] ;  /* 0x00000024589a3981 */ /* 0x000ea2000c1e1520 */
[----:B------:R-:W-:Y:S01]  /*59c0*/  IMAD.WIDE.U32 R8, R157, R14, R6 ;  /* 0x0000000e9d087225 */ /* 0x000fe200078e0006 */
[----:B------:R-:W-:Y:S01]  /*59d0*/  SHF.L.U64.HI R95, R4, 0x8, R5 ;  /* 0x00000008045f7819 */ /* 0x000fe20000010205 */
[----:B------:R-:W-:Y:S01]  /*59e0*/  BSSY B1, `(.L_x_158) ;  /* 0x0000011000017945 */ /* 0x000fe20003800000 */
[----:B------:R-:W-:Y:S01]  /*59f0*/  ISETP.GT.AND P2, PT, R0, 0x1, P0 ;  /* 0x000000010000780c */ /* 0x000fe20000744270 */
[----:B------:R-:W-:Y:S02]  /*5a00*/  IMAD.IADD R9, R97, 0x1, R9 ;  /* 0x0000000161097824 */ /* 0x000fe400078e0209 */
[----:B------:R-:W-:-:S02]  /*5a10*/  IMAD.SHL.U32 R93, R4, 0x100, RZ ;  /* 0x00000100045d7824 */ /* 0x000fc400078e00ff */
[----:B------:R-:W-:-:S03]  /*5a20*/  IMAD.WIDE.U32 R90, R23, R12, R8 ;  /* 0x0000000c175a7225 */ /* 0x000fc600078e0008 */
[----:B------:R-:W-:Y:S01]  /*5a30*/  IADD3 R8, P1, R93, R160, RZ ;  /* 0x000000a05d087210 */ /* 0x000fe20007f3e0ff */
[----:B------:R-:W-:Y:S01]  /*5a40*/  IMAD.IADD R5, R13, 0x1, R91 ;  /* 0x000000010d057824 */ /* 0x000fe200078e025b */
[C---:B------:R-:W-:Y:S02]  /*5a50*/  LEA R4, P4, R90.reuse, R10, 0x1 ;  /* 0x0000000a5a047211 */ /* 0x040fe400078808ff */
[----:B------:R-:W-:Y:S02]  /*5a60*/  IADD3.X R9, R95, R161, RZ, P1, !PT ;  /* 0x000000a15f097210 */ /* 0x000fe40000ffe4ff */
[----:B------:R-:W-:Y:S01]  /*5a70*/  LEA.HI.X R5, R90, R11, R5, 0x1, P4 ;  /* 0x0000000b5a057211 */ /* 0x000fe200020f0c05 */
[----:B--2---:R-:W-:-:S04]  /*5a80*/  IMAD.U32 R15, R154, 0x10000, RZ ;  /* 0x000100009a0f7824 */ /* 0x004fc800078e00ff */
[----:B------:R-:W-:-:S04]  /*5a90*/  FMUL R15, R15, R156 ;  /* 0x0000009c0f0f7220 */ /* 0x000fc80000400000 */
[----:B------:R-:W-:-:S05]  /*5aa0*/  FFMA R15, R24, R155, R15 ;  /* 0x0000009b180f7223 */ /* 0x000fca000000000f */
[----:B------:R-:W-:-:S05]  /*5ab0*/  F2FP.BF16.F32.PACK_AB R15, RZ, R15 ;  /* 0x0000000fff0f723e */ /* 0x000fca00000010ff */
[----:B------:R0:W-:Y:S01]  /*5ac0*/  @P3 STG.E.U16 desc[UR36][R8.64], R15 ;  /* 0x0000000f08003986 */ /* 0x0001e2000c101524 */
[----:B------:R-:W-:Y:S05]  /*5ad0*/  @!P2 BRA `(.L_x_159) ;  /* 0x000000000004a947 */ /* 0x000fea0003800000 */
[----:B------:R1:W5:Y:S02]  /*5ae0*/  LDG.E.LTC128B.U16 R154, desc[UR36][R4.64+0x2] ;  /* 0x00000224049a7981 */ /* 0x000364000c1e1520 */
.L_x_159:
[----:B------:R-:W-:Y:S05]  /*5af0*/  BSYNC B1 ;  /* 0x0000000000017941 */ /* 0x000fea0003800000 */
.L_x_158:
[----:B0----5:R-:W-:Y:S01]  /*5b00*/  IMAD.U32 R15, R154, 0x10000, RZ ;  /* 0x000100009a0f7824 */ /* 0x021fe200078e00ff */
[----:B------:R-:W-:Y:S01]  /*5b10*/  ISETP.GT.AND P1, PT, R3, 0x88, PT ;  /* 0x000000880300780c */ /* 0x000fe20003f24270 */
[----:B------:R-:W-:Y:S02]  /*5b20*/  BSSY B1, `(.L_x_160) ;  /* 0x000000f000017945 */ /* 0x000fe40003800000 */
[----:B------:R-:W-:Y:S01]  /*5b30*/  FMUL R24, R15, R156 ;  /* 0x0000009c0f187220 */ /* 0x000fe20000400000 */
[----:B------:R-:W-:Y:S01]  /*5b40*/  IMAD.WIDE.U32 R14, R157, R14, R164 ;  /* 0x0000000e9d0e7225 */ /* 0x000fe200078e00a4 */
[----:B------:R-:W-:-:S03]  /*5b50*/  ISETP.GT.AND P3, PT, R0, RZ, P1 ;  /* 0x000000ff0000720c */ /* 0x000fc60000f64270 */
[----:B------:R-:W-:Y:S01]  /*5b60*/  FFMA R24, R25, R155, R24 ;  /* 0x0000009b19187223 */ /* 0x000fe20000000018 */
[----:B------:R-:W-:Y:S01]  /*5b70*/  IMAD.IADD R97, R97, 0x1, R15 ;  /* 0x0000000161617824 */ /* 0x000fe200078e020f */
[-C--:B------:R-:W-:Y:S02]  /*5b80*/  IADD3 R21, P5, R20, R14.reuse, RZ ;  /* 0x0000000e14157210 */ /* 0x080fe40007fbe0ff */
[----:B------:R-:W-:Y:S02]  /*5b90*/  IADD3 R20, P4, R6, R14, RZ ;  /* 0x0000000e06147210 */ /* 0x000fe40007f9e0ff */
[----:B------:R-:W-:Y:S01]  /*5ba0*/  F2FP.BF16.F32.PACK_AB R24, RZ, R24 ;  /* 0x00000018ff18723e */ /* 0x000fe200000010ff */
[----:B------:R-:W-:Y:S01]  /*5bb0*/  IMAD.X R158, R97, 0x1, R159, P5 ;  /* 0x00000001619e7824 */ /* 0x000fe200028e069f */
[----:B------:R-:W-:-:S03]  /*5bc0*/  LEA R14, P5, R21, R10, 0x1 ;  /* 0x0000000a150e7211 */ /* 0x000fc600078a08ff */
[----:B------:R0:W-:Y:S01]  /*5bd0*/  @P2 STG.E.U16 desc[UR36][R8.64+0x2], R24 ;  /* 0x0000021808002986 */ /* 0x0001e2000c101524 */
[----:B------:R-:W-:Y:S01]  /*5be0*/  LEA.HI.X R15, R21, R11, R158, 0x1, P5 ;  /* 0x0000000b150f7211 */ /* 0x000fe200028f0c9e */
[----:B------:R-:W-:Y:S08]  /*5bf0*/  @!P3 BRA `(.L_x_161) ;  /* 0x000000000004b947 */ /* 0x000ff00003800000 */
[----:B------:R2:W5:Y:S02]  /*5c00*/  LDG.E.LTC128B.U16 R154, desc[UR36][R14.64] ;  /* 0x000000240e9a7981 */ /* 0x000564000c1e1520 */
.L_x_161:
[----:B------:R-:W-:Y:S05]  /*5c10*/  BSYNC B1 ;  /* 0x0000000000017941 */ /* 0x000fea0003800000 */
.L_x_160:
[----:B-----5:R-:W-:Y:S01]  /*5c20*/  IMAD.U32 R3, R154, 0x10000, RZ ;  /* 0x000100009a037824 */ /* 0x020fe200078e00ff */
[----:B------:R-:W-:Y:S01]  /*5c30*/  ISETP.GT.AND P2, PT, R0, 0x1, P1 ;  /* 0x000000010000780c */ /* 0x000fe20000f44270 */
[----:B------:R-:W-:Y:S01]  /*5c40*/  IMAD.X R21, R7, 0x1, R97, P4 ;  /* 0x0000000107157824 */ /* 0x000fe200020e0661 */
[----:B------:R-:W-:Y:S01]  /*5c50*/  IADD3 R6, P4, R8, R167, RZ ;  /* 0x000000a708067210 */ /* 0x000fe20007f9e0ff */
[----:B------:R-:W-:Y:S01]  /*5c60*/  FMUL R3, R3, R156 ;  /* 0x0000009c03037220 */ /* 0x000fe20000400000 */
[----:B------:R-:W-:Y:S01]  /*5c70*/  BSSY B1, `(.L_x_162) ;  /* 0x000000b000017945 */ /* 0x000fe20003800000 */
[----:B--2---:R-:W-:-:S04]  /*5c80*/  IMAD.WIDE.U32 R14, R23, R12, R20 ;  /* 0x0000000c170e7225 */ /* 0x004fc800078e0014 */
[----:B------:R-:W-:Y:S01]  /*5c90*/  FFMA R3, R26, R155, R3 ;  /* 0x0000009b1a037223 */ /* 0x000fe20000000003 */
[----:B------:R-:W-:Y:S01]  /*5ca0*/  IMAD.X R7, R9, 0x1, R169, P4 ;  /* 0x0000000109077824 */ /* 0x000fe200020e06a9 */
[----:B------:R-:W-:Y:S01]  /*5cb0*/  LEA R10, P5, R14, R10, 0x1 ;  /* 0x0000000a0e0a7211 */ /* 0x000fe200078a08ff */
[----:B------:R-:W-:Y:S02]  /*5cc0*/  IMAD.IADD R13, R13, 0x1, R15 ;  /* 0x000000010d0d7824 */ /* 0x000fe400078e020f */
[----:B------:R-:W-:-:S03]  /*5cd0*/  F2FP.BF16.F32.PACK_AB R3, RZ, R3 ;  /* 0x00000003ff03723e */ /* 0x000fc600000010ff */
[----:B------:R-:W-:Y:S02]  /*5ce0*/  LEA.HI.X R11, R14, R11, R13, 0x1, P5 ;  /* 0x0000000b0e0b7211 */ /* 0x000fe400028f0c0d */
[----:B------:R2:W-:Y:S01]  /*5cf0*/  @P3 STG.E.U16 desc[UR36][R6.64], R3 ;  /* 0x0000000306003986 */ /* 0x0005e2000c101524 */
[----:B------:R-:W-:Y:S05]  /*5d00*/  @!P2 BRA `(.L_x_163) ;  /* 0x000000000004a947 */ /* 0x000fea0003800000 */
[----:B------:R0:W5:Y:S02]  /*5d10*/  LDG.E.LTC128B.U16 R154, desc[UR36][R10.64+0x2] ;  /* 0x000002240a9a7981 */ /* 0x000164000c1e1520 */
.L_x_163:
[----:B------:R-:W-:Y:S05]  /*5d20*/  BSYNC B1 ;  /* 0x0000000000017941 */ /* 0x000fea0003800000 */
.L_x_162:
[----:B--2--5:R-:W-:Y:S01]  /*5d30*/  IMAD.U32 R3, R154, 0x10000, RZ ;  /* 0x000100009a037824 */ /* 0x024fe200078e00ff */
[----:B------:R-:W-:Y:S01]  /*5d40*/  ISETP.GT.AND P3, PT, R0, 0x8, P0 ;  /* 0x000000080000780c */ /* 0x000fe20000764270 */
[----:B------:R-:W-:Y:S02]  /*5d50*/  BSSY B1, `(.L_x_164) ;  /* 0x0000007000017945 */ /* 0x000fe40003800000 */
[----:B------:R-:W-:-:S04]  /*5d60*/  FMUL R12, R3, R156 ;  /* 0x0000009c030c7220 */ /* 0x000fc80000400000 */
[----:B------:R-:W-:-:S05]  /*5d70*/  FFMA R12, R27, R155, R12 ;  /* 0x0000009b1b0c7223 */ /* 0x000fca000000000c */
[----:B------:R-:W-:-:S05]  /*5d80*/  F2FP.BF16.F32.PACK_AB R12, RZ, R12 ;  /* 0x0000000cff0c723e */ /* 0x000fca00000010ff */
[----:B------:R2:W-:Y:S01]  /*5d90*/  @P2 STG.E.U16 desc[UR36][R6.64+0x2], R12 ;  /* 0x0000020c06002986 */ /* 0x0005e2000c101524 */
[----:B------:R-:W-:Y:S05]  /*5da0*/  @!P3 BRA `(.L_x_165) ;  /* 0x000000000004b947 */ /* 0x000fea0003800000 */
[----:B------:R0:W5:Y:S02]  /*5db0*/  LDG.E.LTC128B.U16 R154, desc[UR36][R4.64+0x10] ;  /* 0x00001024049a7981 */ /* 0x000164000c1e1520 */
.L_x_165:
[----:B------:R-:W-:Y:S05]  /*5dc0*/  BSYNC B1 ;  /* 0x0000000000017941 */ /* 0x000fea0003800000 */
.L_x_164:
[----:B-----5:R-:W-:Y:S01]  /*5dd0*/  IMAD.U32 R3, R154, 0x10000, RZ ;  /* 0x000100009a037824 */ /* 0x020fe200078e00ff */
[----:B------:R-:W-:Y:S01]  /*5de0*/  ISETP.GT.AND P2, PT, R0, 0x9, P0 ;  /* 0x000000090000780c */ /* 0x000fe20000744270 */
[----:B--2---:R-:W-:Y:S01]  /*5df0*/  IMAD.MOV.U32 R6, RZ, RZ, R8 ;  /* 0x000000ffff067224 */ /* 0x004fe200078e0008 */
[----:B------:R-:W-:Y:S01]  /*5e00*/  BSSY B1, `(.L_x_166) ;  /* 0x0000008000017945 */ /* 0x000fe20003800000 */
[----:B------:R-:W-:Y:S01]  /*5e10*/  FMUL R3, R3, R156 ;  /* 0x0000009c03037220 */ /* 0x000fe20000400000 */
[----:B------:R-:W-:-:S03]  /*5e20*/  IMAD.MOV.U32 R7, RZ, RZ, R9 ;  /* 0x000000ffff077224 */ /* 0x000fc600078e0009 */
[----:B------:R-:W-:-:S05]  /*5e30*/  FFMA R3, R28, R155, R3 ;  /* 0x0000009b1c037223 */ /* 0x000fca0000000003 */
[----:B------:R-:W-:-:S05]  /*5e40*/  F2FP.BF16.F32.PACK_AB R3, RZ, R3 ;  /* 0x00000003ff03723e */ /* 0x000fca00000010ff */
[----:B------:R2:W-:Y:S01]  /*5e50*/  @P3 STG.E.U16 desc[UR36][R6.64+0x10], R3 ;  /* 0x0000100306003986 */ /* 0x0005e2000c101524 */
[----:B------:R-:W-:Y:S05]  /*5e60*/  @!P2 BRA `(.L_x_167) ;  /* 0x000000000004a947 */ /* 0x000fea0003800000 */
[----:B------:R0:W5:Y:S02]  /*5e70*/  LDG.E.LTC128B.U16 R154, desc[UR36][R4.64+0x12] ;  /* 0x00001224049a7981 */ /* 0x000164000c1e1520 */
.L_x_167:
[----:B------:R-:W-:Y:S05]  /*5e80*/  BSYNC B1 ;  /* 0x0000000000017941 */ /* 0x000fea0003800000 */
.L_x_166:
[----:B--2--5:R-:W-:Y:S01]  /*5e90*/  SHF.L.U32 R3, R154, 0x10, RZ ;  /* 0x000000109a037819 */ /* 0x024fe200000006ff */
[----:B------:R-:W-:Y:S01]  /*5ea0*/  BSSY B1, `(.L_x_168) ;  /* 0x0000008000017945 */ /* 0x000fe20003800000 */
[----:B------:R-:W-:-:S03]  /*5eb0*/  ISETP.GT.AND P4, PT, R0, 0x8, P1 ;  /* 0x000000080000780c */ /* 0x000fc60000f84270 */
[----:B------:R-:W-:-:S04]  /*5ec0*/  FMUL R12, R3, R156 ;  /* 0x0000009c030c7220 */ /* 0x000fc80000400000 */
[----:B------:R-:W-:-:S05]  /*5ed0*/  FFMA R12, R29, R155, R12 ;  /* 0x0000009b1d0c7223 */ /* 0x000fca000000000c */
[----:B------:R-:W-:-:S05]  /*5ee0*/  F2FP.BF16.F32.PACK_AB R12, RZ, R12 ;  /* 0x0000000cff0c723e */ /* 0x000fca00000010ff */
[----:B------:R2:W-:Y:S01]  /*5ef0*/  @P2 STG.E.U16 desc[UR36][R6.64+0x12], R12 ;  /* 0x0000120c06002986 */ /* 0x0005e2000c101524 */
[----:B------:R-:W-:Y:S05]  /*5f00*/  @!P4 BRA `(.L_x_169) ;  /* 0x000000000004c947 */ /* 0x000fea0003800000 */
[----:B------:R0:W5:Y:S02]  /*5f10*/  LDG.E.LTC128B.U16 R154, desc[UR36][R10.64+0x10] ;  /* 0x000010240a9a7981 */ /* 0x000164000c1e1520 */
.L_x_169:
[----:B------:R-:W-:Y:S05]  /*5f20*/  BSYNC B1 ;  /* 0x0000000000017941 */ /* 0x000fea0003800000 */
.L_x_168:
[----:B-----5:R-:W-:Y:S01]  /*5f30*/  IMAD.U32 R3, R154, 0x10000, RZ ;  /* 0x000100009a037824 */ /* 0x020fe200078e00ff */
[----:B0-----:R-:W-:Y:S01]  /*5f40*/  IADD3 R8, P3, R167, R8, RZ ;  /* 0x00000008a7087210 */ /* 0x001fe20007f7e0ff */
[----:B------:R-:W-:Y:S01]  /*5f50*/  BSSY B1, `(.L_x_170) ;  /* 0x0000009000017945 */ /* 0x000fe20003800000 */
[----:B------:R-:W-:Y:S01]  /*5f60*/  ISETP.GT.AND P2, PT, R0, 0x9, P1 ;  /* 0x000000090000780c */ /* 0x000fe20000f44270 */
[----:B------:R-:W-:Y:S02]  /*5f70*/  FMUL R3, R3, R156 ;  /* 0x0000009c03037220 */ /* 0x000fe40000400000 */
[----:B------:R-:W-:Y:S02]  /*5f80*/  IMAD.X R9, R169, 0x1, R9, P3 ;  /* 0x00000001a9097824 */ /* 0x000fe400018e0609 */
[----:B------:R-:W-:-:S05]  /*5f90*/  FFMA R3, R30, R155, R3 ;  /* 0x0000009b1e037223 */ /* 0x000fca0000000003 */
[----:B------:R-:W-:-:S05]  /*5fa0*/  F2FP.BF16.F32.PACK_AB R3, RZ, R3 ;  /* 0x00000003ff03723e */ /* 0x000fca00000010ff */
[----:B------:R0:W-:Y:S01]  /*5fb0*/  @P4 STG.E.U16 desc[UR36][R8.64+0x10], R3 ;  /* 0x0000100308004986 */ /* 0x0001e2000c101524 */
[----:B------:R-:W-:Y:S05]  /*5fc0*/  @!P2 BRA `(.L_x_171) ;  /* 0x000000000004a947 */ /* 0x000fea0003800000 */
[----:B------:R0:W5:Y:S02]  /*5fd0*/  LDG.E.LTC128B.U16 R154, desc[UR36][R10.64+0x12] ;  /* 0x000012240a9a7981 */ /* 0x000164000c1e1520 */
.L_x_171:
[----:B------:R-:W-:Y:S05]  /*5fe0*/  BSYNC B1 ;  /* 0x0000000000017941 */ /* 0x000fea0003800000 */
.L_x_170:
[----:B0----5:R-:W-:Y:S01]  /*5ff0*/  IMAD.U32 R3, R154, 0x10000, RZ ;  /* 0x000100009a037824 */ /* 0x021fe200078e00ff */
[----:B------:R-:W-:Y:S01]  /*6000*/  ISETP.GT.AND P3, PT, R0, 0x10, P0 ;  /* 0x000000100000780c */ /* 0x000fe20000764270 */
[----:B------:R-:W-:Y:S02]  /*6010*/  BSSY B1, `(.L_x_172) ;  /* 0x0000009000017945 */ /* 0x000fe40003800000 */
[----:B------:R-:W-:-:S04]  /*6020*/  FMUL R8, R3, R156 ;  /* 0x0000009c03087220 */ /* 0x000fc80000400000 */
[----:B------:R-:W-:Y:S01]  /*6030*/  FFMA R31, R31, R155, R8 ;  /* 0x0000009b1f1f7223 */ /* 0x000fe20000000008 */
[----:B------:R-:W-:-:S04]  /*6040*/  IADD3 R8, P4, P5, R167, R160, R93 ;  /* 0x000000a0a7087210 */ /* 0x000fc80007d9e05d */
[----:B------:R-:W-:Y:S02]  /*6050*/  F2FP.BF16.F32.PACK_AB R31, RZ, R31 ;  /* 0x0000001fff1f723e */ /* 0x000fe400000010ff */
[----:B------:R-:W-:-:S05]  /*6060*/  IADD3.X R9, R169, R161, R95, P4, P5 ;  /* 0x000000a1a9097210 */ /* 0x000fca00027ea45f */
[----:B------:R0:W-:Y:S01]  /*6070*/  @P2 STG.E.U16 desc[UR36][R8.64+0x12], R31 ;  /* 0x0000121f08002986 */ /* 0x0001e2000c101524 */
[----:B------:R-:W-:Y:S05]  /*6080*/  @!P3 BRA `(.L_x_173) ;  /* 0x000000000004b947 */ /* 0x000fea0003800000 */
[----:B------:R0:W5:Y:S02]  /*6090*/  LDG.E.LTC128B.U16 R154, desc[UR36][R4.64+0x20] ;  /* 0x00002024049a7981 */ /* 0x000164000c1e1520 */
.L_x_173:
[----:B------:R-:W-:Y:S05]  /*60a0*/  BSYNC B1 ;  /* 0x0000000000017941 */ /* 0x000fea0003800000 */
.L_x_172:
[----:B-----5:R-:W-:Y:S01]  /*60b0*/  IMAD.U32 R3, R154, 0x10000, RZ ;  /* 0x000100009a037824 */ /* 0x020fe200078e00ff */
        /* <DEDUP_REMOVED lines=8> */
.L_x_175:
[----:B------:R-:W-:Y:S05]  /*6140*/  BSYNC B1 ;  /* 0x0000000000017941 */ /* 0x000fea0003800000 */
.L_x_174:
[----:B0----5:R-:W-:Y:S01]  /*6150*/  IMAD.U32 R3, R154, 0x10000, RZ ;  /* 0x000100009a037824 */ /* 0x021fe200078e00ff */
[----:B------:R-:W-:Y:S01]  /*6160*/  ISETP.GT.AND P3, PT, R0, 0x10, P1 ;  /* 0x000000100000780c */ /* 0x000fe20000f64270 */
[----:B------:R-:W-:Y:S02]  /*6170*/  BSSY B1, `(.L_x_176) ;  /* 0x0000007000017945 */ /* 0x000fe40003800000 */
[----:B--2---:R-:W-:-:S04]  /*6180*/  FMUL R12, R3, R156 ;  /* 0x0000009c030c7220 */ /* 0x004fc80000400000 */
[----:B------:R-:W-:-:S05]  /*6190*/  FFMA R12, R33, R155, R12 ;  /* 0x0000009b210c7223 */ /* 0x000fca000000000c */
[----:B------:R-:W-:-:S05]  /*61a0*/  F2FP.BF16.F32.PACK_AB R12, RZ, R12 ;  /* 0x0000000cff0c723e */ /* 0x000fca00000010ff */
[----:B------:R0:W-:Y:S01]  /*61b0*/  @P2 STG.E.U16 desc[UR36][R6.64+0x22], R12 ;  /* 0x0000220c06002986 */ /* 0x0001e2000c101524 */
[----:B------:R-:W-:Y:S05]  /*61c0*/  @!P3 BRA `(.L_x_177) ;  /* 0x000000000004b947 */ /* 0x000fea0003800000 */
[----:B------:R2:W5:Y:S02]  /*61d0*/  LDG.E.LTC128B.U16 R154, desc[UR36][R10.64+0x20] ;  /* 0x000020240a9a7981 */ /* 0x000564000c1e1520 */
.L_x_177:
[----:B------:R-:W-:Y:S05]  /*61e0*/  BSYNC B1 ;  /* 0x0000000000017941 */ /* 0x000fea0003800000 */
.L_x_176:
        /* <DEDUP_REMOVED lines=9> */
.L_x_179:
[----:B------:R-:W-:Y:S05]  /*6280*/  BSYNC B1 ;  /* 0x0000000000017941 */ /* 0x000fea0003800000 */
.L_x_178:
[----:B0----5:R-:W-:Y:S01]  /*6290*/  IMAD.U32 R3, R154, 0x10000, RZ ;  /* 0x000100009a037824 */ /* 0x021fe200078e00ff */
        /* <DEDUP_REMOVED lines=8> */
.L_x_181:
[----:B------:R-:W-:Y:S05]  /*6320*/  BSYNC B1 ;  /* 0x0000000000017941 */ /* 0x000fea0003800000 */
.L_x_180:
        /* <DEDUP_REMOVED lines=9> */
.L_x_183:
[----:B------:R-:W-:Y:S05]  /*63c0*/  BSYNC B1 ;  /* 0x0000000000017941 */ /* 0x000fea0003800000 */
.L_x_182:
        /* <DEDUP_REMOVED lines=9> */
.L_x_185:
[----:B------:R-:W-:Y:S05]  /*6460*/  BSYNC B1 ;  /* 0x0000000000017941 */ /* 0x000fea0003800000 */
.L_x_184:
        /* <DEDUP_REMOVED lines=9> */
.L_x_187:
[----:B------:R-:W-:Y:S05]  /*6500*/  BSYNC B1 ;  /* 0x0000000000017941 */ /* 0x000fea0003800000 */
.L_x_186:
        /* <DEDUP_REMOVED lines=9> */
.L_x_189:
[----:B------:R-:W-:Y:S05]  /*65a0*/  BSYNC B1 ;  /* 0x0000000000017941 */ /* 0x000fea0003800000 */
.L_x_188:
[----:B-----5:R-:W-:Y:S01]  /*65b0*/  SHF.L.U32 R3, R154, 0x10, RZ ;  /* 0x000000109a037819 */ /* 0x020fe200000006ff */
        /* <DEDUP_REMOVED lines=8> */
.L_x_191:
[----:B------:R-:W-:Y:S05]  /*6640*/  BSYNC B1 ;  /* 0x0000000000017941 */ /* 0x000fea0003800000 */
.L_x_190:
        /* <DEDUP_REMOVED lines=9> */
.L_x_193:
[----:B------:R-:W-:Y:S05]  /*66e0*/  BSYNC B1 ;  /* 0x0000000000017941 */ /* 0x000fea0003800000 */
.L_x_192:
        /* <DEDUP_REMOVED lines=9> */
.L_x_195:
[----:B------:R-:W-:Y:S05]  /*6780*/  BSYNC B1 ;  /* 0x0000000000017941 */ /* 0x000fea0003800000 */
.L_x_194:
        /* <DEDUP_REMOVED lines=9> */
.L_x_197:
[----:B------:R-:W-:Y:S05]  /*6820*/  BSYNC B1 ;  /* 0x0000000000017941 */ /* 0x000fea0003800000 */
.L_x_196:
        /* <DEDUP_REMOVED lines=9> */
.L_x_199:
[----:B------:R-:W-:Y:S05]  /*68c0*/  BSYNC B1 ;  /* 0x0000000000017941 */ /* 0x000fea0003800000 */
.L_x_198:
        /* <DEDUP_REMOVED lines=9> */
.L_x_201:
[----:B------:R-:W-:Y:S05]  /*6960*/  BSYNC B1 ;  /* 0x0000000000017941 */ /* 0x000fea0003800000 */
.L_x_200:
        /* <DEDUP_REMOVED lines=9> */
.L_x_203:
[----:B------:R-:W-:Y:S05]  /*6a00*/  BSYNC B1 ;  /* 0x0000000000017941 */ /* 0x000fea0003800000 */
.L_x_202:
        /* <DEDUP_REMOVED lines=9> */
.L_x_205:
[----:B------:R-:W-:Y:S05]  /*6aa0*/  BSYNC B1 ;  /* 0x0000000000017941 */ /* 0x000fea0003800000 */
.L_x_204:
        /* <DEDUP_REMOVED lines=9> */
.L_x_207:
[----:B------:R-:W-:Y:S05]  /*6b40*/  BSYNC B1 ;  /* 0x0000000000017941 */ /* 0x000fea0003800000 */
.L_x_206:
        /* <DEDUP_REMOVED lines=9> */
.L_x_209:
[----:B------:R-:W-:Y:S05]  /*6be0*/  BSYNC B1 ;  /* 0x0000000000017941 */ /* 0x000fea0003800000 */
.L_x_208:
        /* <DEDUP_REMOVED lines=9> */
.L_x_211:
[----:B------:R-:W-:Y:S05]  /*6c80*/  BSYNC B1 ;  /* 0x0000000000017941 */ /* 0x000fea0003800000 */
.L_x_210:
        /* <DEDUP_REMOVED lines=9> */
.L_x_213:
[----:B------:R-:W-:Y:S05]  /*6d20*/  BSYNC B1 ;  /* 0x0000000000017941 */ /* 0x000fea0003800000 */
.L_x_212:
        /* <DEDUP_REMOVED lines=9> */
.L_x_215:
[----:B------:R-:W-:Y:S05]  /*6dc0*/  BSYNC B1 ;  /* 0x0000000000017941 */ /* 0x000fea0003800000 */
.L_x_214:
        /* <DEDUP_REMOVED lines=9> */
.L_x_217:
[----:B------:R-:W-:Y:S05]  /*6e60*/  BSYNC B1 ;  /* 0x0000000000017941 */ /* 0x000fea0003800000 */
.L_x_216:
        /* <DEDUP_REMOVED lines=9> */
.L_x_219:
[----:B------:R-:W-:Y:S05]  /*6f00*/  BSYNC B1 ;  /* 0x0000000000017941 */ /* 0x000fea0003800000 */
.L_x_218:
        /* <DEDUP_REMOVED lines=9> */
.L_x_221:
[----:B------:R-:W-:Y:S05]  /*6fa0*/  BSYNC B1 ;  /* 0x0000000000017941 */ /* 0x000fea0003800000 */
.L_x_220:
        /* <DEDUP_REMOVED lines=9> */
.L_x_223:
[----:B------:R-:W-:Y:S05]  /*7040*/  BSYNC B1 ;  /* 0x0000000000017941 */ /* 0x000fea0003800000 */
.L_x_222:
        /* <DEDUP_REMOVED lines=9> */
.L_x_225:
[----:B------:R-:W-:Y:S05]  /*70e0*/  BSYNC B1 ;  /* 0x0000000000017941 */ /* 0x000fea0003800000 */
.L_x_224:
        /* <DEDUP_REMOVED lines=9> */
.L_x_227:
[----:B------:R-:W-:Y:S05]  /*7180*/  BSYNC B1 ;  /* 0x0000000000017941 */ /* 0x000fea0003800000 */
.L_x_226:
        /* <DEDUP_REMOVED lines=9> */
.L_x_229:
[----:B------:R-:W-:Y:S05]  /*7220*/  BSYNC B1 ;  /* 0x0000000000017941 */ /* 0x000fea0003800000 */
.L_x_228:
        /* <DEDUP_REMOVED lines=9> */
.L_x_231:
[----:B------:R-:W-:Y:S05]  /*72c0*/  BSYNC B1 ;  /* 0x0000000000017941 */ /* 0x000fea0003800000 */
.L_x_230:
        /* <DEDUP_REMOVED lines=9> */
.L_x_233:
[----:B------:R-:W-:Y:S05]  /*7360*/  BSYNC B1 ;  /* 0x0000000000017941 */ /* 0x000fea0003800000 */
.L_x_232:
        /* <DEDUP_REMOVED lines=9> */
.L_x_235:
[----:B------:R-:W-:Y:S05]  /*7400*/  BSYNC B1 ;  /* 0x0000000000017941 */ /* 0x000fea0003800000 */
.L_x_234:
        /* <DEDUP_REMOVED lines=9> */
.L_x_237:
[----:B------:R-:W-:Y:S05]  /*74a0*/  BSYNC B1 ;  /* 0x0000000000017941 */ /* 0x000fea0003800000 */
.L_x_236:
        /* <DEDUP_REMOVED lines=9> */
.L_x_239:
[----:B------:R-:W-:Y:S05]  /*7540*/  BSYNC B1 ;  /* 0x0000000000017941 */ /* 0x000fea0003800000 */
.L_x_238:
        /* <DEDUP_REMOVED lines=9> */
.L_x_241:
[----:B------:R-:W-:Y:S05]  /*75e0*/  BSYNC B1 ;  /* 0x0000000000017941 */ /* 0x000fea0003800000 */
.L_x_240:
        /* <DEDUP_REMOVED lines=9> */
.L_x_243:
[----:B------:R-:W-:Y:S05]  /*7680*/  BSYNC B1 ;  /* 0x0000000000017941 */ /* 0x000fea0003800000 */
.L_x_242:
        /* <DEDUP_REMOVED lines=9> */
.L_x_245:
[----:B------:R-:W-:Y:S05]  /*7720*/  BSYNC B1 ;  /* 0x0000000000017941 */ /* 0x000fea0003800000 */
.L_x_244:
        /* <DEDUP_REMOVED lines=9> */
.L_x_247:
[----:B------:R-:W-:Y:S05]  /*77c0*/  BSYNC B1 ;  /* 0x0000000000017941 */ /* 0x000fea0003800000 */
.L_x_246:
        /* <DEDUP_REMOVED lines=9> */
.L_x_249:
[----:B------:R-:W-:Y:S05]  /*7860*/  BSYNC B1 ;  /* 0x0000000000017941 */ /* 0x000fea0003800000 */
.L_x_248:
        /* <DEDUP_REMOVED lines=9> */
.L_x_251:
[----:B------:R-:W-:Y:S05]  /*7900*/  BSYNC B1 ;  /* 0x0000000000017941 */ /* 0x000fea0003800000 */
.L_x_250:
        /* <DEDUP_REMOVED lines=9> */
.L_x_253:
[----:B------:R-:W-:Y:S05]  /*79a0*/  BSYNC B1 ;  /* 0x0000000000017941 */ /* 0x000fea0003800000 */
.L_x_252:
        /* <DEDUP_REMOVED lines=9> */
.L_x_255:
[----:B------:R-:W-:Y:S05]  /*7a40*/  BSYNC B1 ;  /* 0x0000000000017941 */ /* 0x000fea0003800000 */
.L_x_254:
        /* <DEDUP_REMOVED lines=9> */
.L_x_257:
[----:B------:R-:W-:Y:S05]  /*7ae0*/  BSYNC B1 ;  /* 0x0000000000017941 */ /* 0x000fea0003800000 */
.L_x_256:
        /* <DEDUP_REMOVED lines=9> */
.L_x_259:
[----:B------:R-:W-:Y:S05]  /*7b80*/  BSYNC B1 ;  /* 0x0000000000017941 */ /* 0x000fea0003800000 */
.L_x_258:
        /* <DEDUP_REMOVED lines=9> */
.L_x_261:
[----:B------:R-:W-:Y:S05]  /*7c20*/  BSYNC B1 ;  /* 0x0000000000017941 */ /* 0x000fea0003800000 */
.L_x_260:
        /* <DEDUP_REMOVED lines=9> */
.L_x_263:
[----:B------:R-:W-:Y:S05]  /*7cc0*/  BSYNC B1 ;  /* 0x0000000000017941 */ /* 0x000fea0003800000 */
.L_x_262:
        /* <DEDUP_REMOVED lines=9> */
.L_x_265:
[----:B------:R-:W-:Y:S05]  /*7d60*/  BSYNC B1 ;  /* 0x0000000000017941 */ /* 0x000fea0003800000 */
.L_x_264:
        /* <DEDUP_REMOVED lines=9> */
.L_x_267:
[----:B------:R-:W-:Y:S05]  /*7e00*/  BSYNC B1 ;  /* 0x0000000000017941 */ /* 0x000fea0003800000 */
.L_x_266:
        /* <DEDUP_REMOVED lines=9> */
.L_x_269:
[----:B------:R-:W-:Y:S05]  /*7ea0*/  BSYNC B1 ;  /* 0x0000000000017941 */ /* 0x000fea0003800000 */
.L_x_268:
        /* <DEDUP_REMOVED lines=9> */
.L_x_271:
[----:B------:R-:W-:Y:S05]  /*7f40*/  BSYNC B1 ;  /* 0x0000000000017941 */ /* 0x000fea0003800000 */
.L_x_270:
        /* <DEDUP_REMOVED lines=9> */
.L_x_273:
[----:B------:R-:W-:Y:S05]  /*7fe0*/  BSYNC B1 ;  /* 0x0000000000017941 */ /* 0x000fea0003800000 */
.L_x_272:
        /* <DEDUP_REMOVED lines=9> */
.L_x_275:
[----:B------:R-:W-:Y:S05]  /*8080*/  BSYNC B1 ;  /* 0x0000000000017941 */ /* 0x000fea0003800000 */
.L_x_274:
        /* <DEDUP_REMOVED lines=9> */
.L_x_277:
[----:B------:R-:W-:Y:S05]  /*8120*/  BSYNC B1 ;  /* 0x0000000000017941 */ /* 0x000fea0003800000 */
.L_x_276:
        /* <DEDUP_REMOVED lines=9> */
.L_x_279:
[----:B------:R-:W-:Y:S05]  /*81c0*/  BSYNC B1 ;  /* 0x0000000000017941 */ /* 0x000fea0003800000 */
.L_x_278:
[----:B0----5:R-:W-:Y:S01]  /*81d0*/  IMAD.U32 R3, R154, 0x10000, RZ ;  /* 0x000100009a037824 */ /* 0x021fe200078e00ff */
[----:B------:R-:W-:Y:S01]  /*81e0*/  ISETP.GT.AND P2, PT, R0, 0x78, P1 ;  /* 0x000000780000780c */ /* 0x000fe20000f44270 */
[----:B------:R-:W-:Y:S02]  /*81f0*/  BSSY B1, `(.L_x_280) ;  /* 0x0000007000017945 */ /* 0x000fe40003800000 */
[----:B-1----:R-:W-:-:S04]  /*8200*/  FMUL R4, R3, R156 ;  /* 0x0000009c03047220 */ /* 0x002fc80000400000 */
[----:B------:R-:W-:-:S05]  /*8210*/  FFMA R4, R85, R155, R4 ;  /* 0x0000009b55047223 */ /* 0x000fca0000000004 */
[----:B------:R-:W-:-:S05]  /*8220*/  F2FP.BF16.F32.PACK_AB R4, RZ, R4 ;  /* 0x00000004ff04723e */ /* 0x000fca00000010ff */
[----:B------:R0:W-:Y:S01]  /*8230*/  @P0 STG.E.U16 desc[UR36][R6.64+0xf2], R4 ;  /* 0x0000f20406000986 */ /* 0x0001e2000c101524 */
[----:B------:R-:W-:Y:S05]  /*8240*/  @!P2 BRA `(.L_x_281) ;  /* 0x000000000004a947 */ /* 0x000fea0003800000 */
[----:B------:R1:W5:Y:S02]  /*8250*/  LDG.E.LTC128B.U16 R154, desc[UR36][R10.64+0xf0] ;  /* 0x0000f0240a9a7981 */ /* 0x000364000c1e1520 */
.L_x_281:
[----:B------:R-:W-:Y:S05]  /*8260*/  BSYNC B1 ;  /* 0x0000000000017941 */ /* 0x000fea0003800000 */
.L_x_280:
[----:B-----5:R-:W-:Y:S01]  /*8270*/  IMAD.U32 R3, R154, 0x10000, RZ ;  /* 0x000100009a037824 */ /* 0x020fe200078e00ff */
[----:B------:R-:W-:Y:S01]  /*8280*/  @P2 MOV R5, R9 ;  /* 0x0000000900052202 */ /* 0x000fe20000000f00 */
[----:B0-----:R-:W-:Y:S01]  /*8290*/  @P2 IMAD.MOV.U32 R4, RZ, RZ, R8 ;  /* 0x000000ffff042224 */ /* 0x001fe200078e0008 */
[----:B------:R-:W-:Y:S01]  /*82a0*/  ISETP.GT.AND P1, PT, R0, 0x79, P1 ;  /* 0x000000790000780c */ /* 0x000fe20000f24270 */
[----:B------:R-:W-:Y:S01]  /*82b0*/  FMUL R3, R3, R156 ;  /* 0x0000009c03037220 */ /* 0x000fe20000400000 */
[----:B------:R-:W-:Y:S03]  /*82c0*/  BSSY B1, `(.L_x_282) ;  /* 0x0000006000017945 */ /* 0x000fe60003800000 */
[----:B------:R-:W-:-:S05]  /*82d0*/  FFMA R3, R86, R155, R3 ;  /* 0x0000009b56037223 */ /* 0x000fca0000000003 */
[----:B------:R-:W-:-:S05]  /*82e0*/  F2FP.BF16.F32.PACK_AB R3, RZ, R3 ;  /* 0x00000003ff03723e */ /* 0x000fca00000010ff */
[----:B------:R0:W-:Y:S01]  /*82f0*/  @P2 STG.E.U16 desc[UR36][R4.64+0xf0], R3 ;  /* 0x0000f00304002986 */ /* 0x0001e2000c101524 */
[----:B------:R-:W-:Y:S05]  /*8300*/  @!P1 BRA `(.L_x_283) ;  /* 0x0000000000049947 */ /* 0x000fea0003800000 */
[----:B------:R0:W5:Y:S02]  /*8310*/  LDG.E.LTC128B.U16 R154, desc[UR36][R10.64+0xf2] ;  /* 0x0000f2240a9a7981 */ /* 0x000164000c1e1520 */
.L_x_283:
[----:B------:R-:W-:Y:S05]  /*8320*/  BSYNC B1 ;  /* 0x0000000000017941 */ /* 0x000fea0003800000 */
.L_x_282:
[----:B------:R-:W-:Y:S05]  /*8330*/  @!P1 BRA `(.L_x_284) ;  /* 0x00000024004c9947 */ /* 0x000fea0003800000 */
[----:B0----5:R-:W-:-:S04]  /*8340*/  IMAD.U32 R3, R154, 0x10000, RZ ;  /* 0x000100009a037824 */ /* 0x021fc800078e00ff */
[----:B------:R-:W-:-:S04]  /*8350*/  FMUL R0, R3, R156 ;  /* 0x0000009c03007220 */ /* 0x000fc80000400000 */
[----:B------:R-:W-:-:S05]  /*8360*/  FFMA R0, R87, R155, R0 ;  /* 0x0000009b57007223 */ /* 0x000fca0000000000 */
[----:B------:R-:W-:-:S05]  /*8370*/  F2FP.BF16.F32.PACK_AB R0, RZ, R0 ;  /* 0x00000000ff00723e */ /* 0x000fca00000010ff */
[----:B------:R0:W-:Y:S01]  /*8380*/  STG.E.U16 desc[UR36][R8.64+0xf2], R0 ;  /* 0x0000f20008007986 */ /* 0x0001e2000c101524 */
[----:B------:R-:W-:Y:S05]  /*8390*/  BRA `(.L_x_284) ;  /* 0x0000002400347947 */ /* 0x000fea0003800000 */
.L_x_33:
[----:B------:R-:W-:Y:S01]  /*83a0*/  ULDC.64 UR4, c[0x0][0x5c0] ;  /* 0x0001700000047ab9 */ /* 0x000fe20000000a00 */
[-C--:B------:R-:W-:Y:S01]  /*83b0*/  FMUL R88, R88, R155.reuse ;  /* 0x0000009b58587220 */ /* 0x080fe20000400000 */
[----:B------:R-:W-:Y:S01]  /*83c0*/  LEA R6, P0, R168, UR4, 0x1 ;  /* 0x00000004a8067c11 */ /* 0x000fe2000f8008ff */
[----:B------:R-:W-:Y:S01]  /*83d0*/  IMAD.SHL.U32 R11, R4, 0x10, RZ ;  /* 0x00000010040b7824 */ /* 0x000fe200078e00ff */
[----:B------:R-:W-:Y:S01]  /*83e0*/  ISETP.GT.AND P2, PT, R0, 0x1, P3 ;  /* 0x000000010000780c */ /* 0x000fe20001f44270 */
[-C--:B------:R-:W-:Y:S01]  /*83f0*/  FMUL R89, R89, R155.reuse ;  /* 0x0000009b59597220 */ /* 0x080fe20000400000 */
[----:B------:R-:W-:Y:S01]  /*8400*/  LEA.HI.X R7, R168, UR5, R167, 0x1, P0 ;  /* 0x00000005a8077c11 */ /* 0x000fe200080f0ca7 */
[-C--:B------:R-:W-:Y:S01]  /*8410*/  FMUL R90, R90, R155.reuse ;  /* 0x0000009b5a5a7220 */ /* 0x080fe20000400000 */
[----:B------:R-:W-:Y:S01]  /*8420*/  ISETP.GT.AND P0, PT, R3, 0x8, PT ;  /* 0x000000080300780c */ /* 0x000fe20003f04270 */
[-C--:B------:R-:W-:Y:S01]  /*8430*/  FMUL R91, R91, R155.reuse ;  /* 0x0000009b5b5b7220 */ /* 0x080fe20000400000 */
[----:B------:R-:W-:Y:S01]  /*8440*/  F2FP.BF16.F32.PACK_AB R88, RZ, R88 ;  /* 0x00000058ff58723e */ /* 0x000fe200000010ff */
[-C--:B------:R-:W-:Y:S01]  /*8450*/  FMUL R92, R92, R155.reuse ;  /* 0x0000009b5c5c7220 */ /* 0x080fe20000400000 */
[----:B------:R-:W-:Y:S01]  /*8460*/  ISETP.GT.AND P4, PT, R0, RZ, P0 ;  /* 0x000000ff0000720c */ /* 0x000fe20000784270 */
[-C--:B------:R-:W-:Y:S01]  /*8470*/  FMUL R93, R93, R155.reuse ;  /* 0x0000009b5d5d7220 */ /* 0x080fe20000400000 */
[----:B------:R-:W-:Y:S01]  /*8480*/  SHF.L.U64.HI R9, R4, 0x4, R5 ;  /* 0x0000000404097819 */ /* 0x000fe20000010205 */
[----:B------:R-:W-:Y:S01]  /*8490*/  @P1 STG.E.U16 desc[UR36][R6.64], R88 ;  /* 0x0000005806001986 */ /* 0x000fe2000c101524 */
[----:B------:R-:W-:Y:S01]  /*84a0*/  IADD3 R12, P5, R11, R6, RZ ;  /* 0x000000060b0c7210 */ /* 0x000fe20007fbe0ff */
[-C--:B------:R-:W-:Y:S01]  /*84b0*/  FMUL R94, R94, R155.reuse ;  /* 0x0000009b5e5e7220 */ /* 0x080fe20000400000 */
[----:B------:R-:W-:Y:S01]  /*84c0*/  ISETP.GT.AND P1, PT, R0, 0x1, P0 ;  /* 0x000000010000780c */ /* 0x000fe20000724270 */
[----:B------:R-:W-:Y:S01]  /*84d0*/  FMUL R95, R95, R155 ;  /* 0x0000009b5f5f7220 */ /* 0x000fe20000400000 */
[----:B------:R-:W-:Y:S01]  /*84e0*/  F2FP.BF16.F32.PACK_AB R89, RZ, R89 ;  /* 0x00000059ff59723e */ /* 0x000fe200000010ff */
[----:B------:R-:W-:Y:S01]  /*84f0*/  IMAD.X R13, R9, 0x1, R7, P5 ;  /* 0x00000001090d7824 */ /* 0x000fe200028e0607 */
[----:B------:R-:W-:Y:S01]  /*8500*/  F2FP.BF16.F32.PACK_AB R90, RZ, R90 ;  /* 0x0000005aff5a723e */ /* 0x000fe200000010ff */
[----:B------:R-:W-:Y:S01]  /*8510*/  FMUL R96, R96, R155 ;  /* 0x0000009b60607220 */ /* 0x000fe20000400000 */
[----:B------:R-:W-:Y:S01]  /*8520*/  F2FP.BF16.F32.PACK_AB R91, RZ, R91 ;  /* 0x0000005bff5b723e */ /* 0x000fe200000010ff */
[----:B------:R-:W-:Y:S01]  /*8530*/  @P2 STG.E.U16 desc[UR36][R6.64+0x2], R89 ;  /* 0x0000025906002986 */ /* 0x000fe2000c101524 */
[C---:B------:R-:W-:Y:S01]  /*8540*/  ISETP.GT.AND P5, PT, R0.reuse, 0x9, P3 ;  /* 0x000000090000780c */ /* 0x040fe20001fa4270 */
[-C--:B------:R-:W-:Y:S01]  /*8550*/  FMUL R97, R97, R155.reuse ;  /* 0x0000009b61617220 */ /* 0x080fe20000400000 */
[C---:B------:R-:W-:Y:S01]  /*8560*/  ISETP.GT.AND P2, PT, R0.reuse, 0x8, P0 ;  /* 0x000000080000780c */ /* 0x040fe20000744270 */
[----:B------:R-:W-:Y:S01]  /*8570*/  @P4 STG.E.U16 desc[UR36][R12.64], R90 ;  /* 0x0000005a0c004986 */ /* 0x000fe2000c101524 */
[----:B------:R-:W-:Y:S01]  /*8580*/  ISETP.GT.AND P4, PT, R0, 0x8, P3 ;  /* 0x000000080000780c */ /* 0x000fe20001f84270 */
[-C--:B------:R-:W-:Y:S01]  /*8590*/  FMUL R98, R98, R155.reuse ;  /* 0x0000009b62627220 */ /* 0x080fe20000400000 */
[----:B------:R-:W-:Y:S01]  /*85a0*/  F2FP.BF16.F32.PACK_AB R92, RZ, R92 ;  /* 0x0000005cff5c723e */ /* 0x000fe200000010ff */
[----:B------:R-:W-:Y:S01]  /*85b0*/  @P1 STG.E.U16 desc[UR36][R12.64+0x2], R91 ;  /* 0x0000025b0c001986 */ /* 0x000fe2000c101524 */
[----:B------:R-:W-:Y:S01]  /*85c0*/  ISETP.GT.AND P1, PT, R0, 0x9, P0 ;  /* 0x000000090000780c */ /* 0x000fe20000724270 */
[----:B------:R-:W-:Y:S01]  /*85d0*/  FMUL R99, R99, R155 ;  /* 0x0000009b63637220 */ /* 0x000fe20000400000 */
[----:B------:R-:W-:Y:S01]  /*85e0*/  F2FP.BF16.F32.PACK_AB R93, RZ, R93 ;  /* 0x0000005dff5d723e */ /* 0x000fe200000010ff */
[-C--:B------:R-:W-:Y:S01]  /*85f0*/  FMUL R100, R100, R155.reuse ;  /* 0x0000009b64647220 */ /* 0x080fe20000400000 */
[----:B------:R-:W-:Y:S01]  /*8600*/  F2FP.BF16.F32.PACK_AB R94, RZ, R94 ;  /* 0x0000005eff5e723e */ /* 0x000fe200000010ff */
[----:B------:R-:W-:Y:S01]  /*8610*/  FMUL R101, R101, R155 ;  /* 0x0000009b65657220 */ /* 0x000fe20000400000 */
[----:B------:R-:W-:Y:S01]  /*8620*/  F2FP.BF16.F32.PACK_AB R95, RZ, R95 ;  /* 0x0000005fff5f723e */ /* 0x000fe200000010ff */
[-C--:B------:R-:W-:Y:S01]  /*8630*/  FMUL R102, R102, R155.reuse ;  /* 0x0000009b66667220 */ /* 0x080fe20000400000 */
[----:B------:R-:W-:Y:S01]  /*8640*/  F2FP.BF16.F32.PACK_AB R96, RZ, R96 ;  /* 0x00000060ff60723e */ /* 0x000fe200000010ff */
[----:B------:R-:W-:Y:S01]  /*8650*/  @P4 STG.E.U16 desc[UR36][R6.64+0x10], R92 ;  /* 0x0000105c06004986 */ /* 0x000fe2000c101524 */
[C---:B------:R-:W-:Y:S01]  /*8660*/  ISETP.GT.AND P4, PT, R0.reuse, 0x10, P3 ;  /* 0x000000100000780c */ /* 0x040fe20001f84270 */
[----:B------:R-:W-:Y:S01]  /*8670*/  FMUL R103, R103, R155 ;  /* 0x0000009b67677220 */ /* 0x000fe20000400000 */
[----:B------:R-:W-:Y:S01]  /*8680*/  F2FP.BF16.F32.PACK_AB R97, RZ, R97 ;  /* 0x00000061ff61723e */ /* 0x000fe200000010ff */
[----:B------:R-:W-:Y:S01]  /*8690*/  @P5 STG.E.U16 desc[UR36][R6.64+0x12], R93 ;  /* 0x0000125d06005986 */ /* 0x000fe2000c101524 */
[----:B------:R-:W-:Y:S01]  /*86a0*/  ISETP.GT.AND P5, PT, R0, 0x11, P0 ;  /* 0x000000110000780c */ /* 0x000fe200007a4270 */
        /* <DEDUP_REMOVED lines=74> */
[----:B------:R-:W-:Y:S01]  /*8b50*/  FMUL R125, R125, R155 ;  /* 0x0000009b7d7d7220 */ /* 0x000fe20000400000 */
[----:B------:R-:W-:Y:S01]  /*8b60*/  F2FP.BF16.F32.PACK_AB R119, RZ, R119 ;  /* 0x00000077ff77723e */ /* 0x000fe200000010ff */
[-C--:B------:R-:W-:Y:S01]  /*8b70*/  FMUL R126, R126, R155.reuse ;  /* 0x0000009b7e7e7220 */ /* 0x080fe20000400000 */
[----:B------:R-:W-:Y:S01]  /*8b80*/  F2FP.BF16.F32.PACK_AB R120, RZ, R120 ;  /* 0x00000078ff78723e */ /* 0x000fe200000010ff */
        /* <DEDUP_REMOVED lines=66> */
[----:B------:R-:W-:Y:S01]  /*8fb0*/  IMAD.SHL.U32 R23, R4, 0x100, RZ ;  /* 0x0000010004177824 */ /* 0x000fe200078e00ff */
[----:B------:R-:W-:Y:S01]  /*8fc0*/  F2FP.BF16.F32.PACK_AB R140, RZ, R140 ;  /* 0x0000008cff8c723e */ /* 0x000fe200000010ff */
[----:B------:R-:W-:Y:S01]  /*8fd0*/  @P1 STG.E.U16 desc[UR36][R6.64+0x90], R124 ;  /* 0x0000907c06001986 */ /* 0x000fe2000c101524 */
[----:B------:R-:W-:Y:S01]  /*8fe0*/  ISETP.GT.AND P1, PT, R0, 0x50, P3 ;  /* 0x000000500000780c */ /* 0x000fe20001f24270 */
[----:B------:R-:W-:Y:S01]  /*8ff0*/  FMUL R146, R146, R155 ;  /* 0x0000009b92927220 */ /* 0x000fe20000400000 */
[----:B------:R-:W-:Y:S01]  /*9000*/  F2FP.BF16.F32.PACK_AB R141, RZ, R141 ;  /* 0x0000008dff8d723e */ /* 0x000fe200000010ff */
[----:B------:R-:W-:Y:S01]  /*9010*/  @P2 STG.E.U16 desc[UR36][R6.64+0x92], R125 ;  /* 0x0000927d06002986 */ /* 0x000fe2000c101524 */
[C---:B------:R-:W-:Y:S01]  /*9020*/  ISETP.GT.AND P2, PT, R0.reuse, 0x51, P3 ;  /* 0x000000510000780c */ /* 0x040fe20001f44270 */
[-C--:B------:R-:W-:Y:S01]  /*9030*/  FMUL R147, R147, R155.reuse ;  /* 0x0000009b93937220 */ /* 0x080fe20000400000 */
        /* <DEDUP_REMOVED lines=11> */
[-C--:B------:R-:W-:Y:S01]  /*90f0*/  FMUL R150, R150, R155.reuse ;  /* 0x0000009b96967220 */ /* 0x080fe20000400000 */
[----:B------:R-:W-:Y:S01]  /*9100*/  SHF.L.U64.HI R21, R4, 0x8, R5 ;  /* 0x0000000804157819 */ /* 0x000fe20000010205 */
[----:B------:R-:W-:Y:S01]  /*9110*/  @P2 STG.E.U16 desc[UR36][R6.64+0xa2], R129 ;  /* 0x0000a28106002986 */ /* 0x000fe2000c101524 */
[C---:B------:R-:W-:Y:S01]  /*9120*/  ISETP.GT.AND P2, PT, R0.reuse, 0x59, P3 ;  /* 0x000000590000780c */ /* 0x040fe20001f44270 */
        /* <DEDUP_REMOVED lines=58> */
[----:B------:R-:W-:Y:S01]  /*94d0*/  @P2 STG.E.U16 desc[UR36][R12.64+0xd0], R142 ;  /* 0x0000d08e0c002986 */ /* 0x000fe2000c101524 */
[----:B------:R-:W-:Y:S01]  /*94e0*/  F2FP.BF16.F32.PACK_AB R34, RZ, R34 ;  /* 0x00000022ff22723e */ /* 0x000fe200000010ff */
[----:B------:R-:W-:Y:S01]  /*94f0*/  FMUL R40, R40, R155 ;  /* 0x0000009b28287220 */ /* 0x000fe20000400000 */
[----:B------:R-:W-:Y:S01]  /*9500*/  F2FP.BF16.F32.PACK_AB R35, RZ, R35 ;  /* 0x00000023ff23723e */ /* 0x000fe200000010ff */
        /* <DEDUP_REMOVED lines=8> */
[----:B------:R-:W-:Y:S01]  /*9590*/  @P1 IMAD.MOV.U32 R4, RZ, RZ, R6 ;  /* 0x000000ffff041224 */ /* 0x000fe200078e0006 */
[----:B------:R-:W-:Y:S01]  /*95a0*/  F2FP.BF16.F32.PACK_AB R38, RZ, R38 ;  /* 0x00000026ff26723e */ /* 0x000fe200000010ff */
[----:B------:R-:W-:Y:S01]  /*95b0*/  @P1 IMAD.MOV.U32 R5, RZ, RZ, R7 ;  /* 0x000000ffff051224 */ /* 0x000fe200078e0007 */
[----:B------:R-:W-:Y:S01]  /*95c0*/  F2FP.BF16.F32.PACK_AB R39, RZ, R39 ;  /* 0x00000027ff27723e */ /* 0x000fe200000010ff */
[-C--:B------:R-:W-:Y:S01]  /*95d0*/  FMUL R43, R43, R155.reuse ;  /* 0x0000009b2b2b7220 */ /* 0x080fe20000400000 */
[----:B------:R-:W-:Y:S01]  /*95e0*/  F2FP.BF16.F32.PACK_AB R40, RZ, R40 ;  /* 0x00000028ff28723e */ /* 0x000fe200000010ff */
[-C--:B------:R-:W-:Y:S01]  /*95f0*/  FMUL R44, R44, R155.reuse ;  /* 0x0000009b2c2c7220 */ /* 0x080fe20000400000 */
[----:B------:R0:W-:Y:S01]  /*9600*/  @P1 STG.E.U16 desc[UR36][R4.64+0xe2], R145 ;  /* 0x0000e29104001986 */ /* 0x0001e2000c101524 */
[----:B------:R-:W-:Y:S01]  /*9610*/  IADD3 R14, P1, P2, R11, R6, R23 ;  /* 0x000000060b0e7210 */ /* 0x000fe20007a3e017 */
[----:B------:R-:W-:Y:S01]  /*9620*/  FMUL R45, R45, R155 ;  /* 0x0000009b2d2d7220 */ /* 0x000fe20000400000 */
[----:B------:R-:W-:Y:S01]  /*9630*/  F2FP.BF16.F32.PACK_AB R41, RZ, R41 ;  /* 0x00000029ff29723e */ /* 0x000fe200000010ff */
[----:B------:R-:W-:Y:S01]  /*9640*/  FMUL R46, R46, R155 ;  /* 0x0000009b2e2e7220 */ /* 0x000fe20000400000 */
[----:B------:R-:W-:Y:S01]  /*9650*/  IADD3.X R15, R9, R7, R21, P1, P2 ;  /* 0x00000007090f7210 */ /* 0x000fe20000fe4415 */
[-C--:B------:R-:W-:Y:S01]  /*9660*/  FMUL R47, R47, R155.reuse ;  /* 0x0000009b2f2f7220 */ /* 0x080fe20000400000 */
[C---:B------:R-:W-:Y:S01]  /*9670*/  ISETP.GT.AND P1, PT, R3.reuse, 0x80, PT ;  /* 0x000000800300780c */ /* 0x040fe20003f24270 */
[-C--:B------:R-:W-:Y:S01]  /*9680*/  FMUL R48, R48, R155.reuse ;  /* 0x0000009b30307220 */ /* 0x080fe20000400000 */
[----:B------:R-:W-:Y:S01]  /*9690*/  ISETP.GT.AND P2, PT, R3, 0x88, PT ;  /* 0x000000880300780c */ /* 0x000fe20003f44270 */
[----:B------:R-:W-:Y:S01]  /*96a0*/  FMUL R49, R49, R155 ;  /* 0x0000009b31317220 */ /* 0x000fe20000400000 */
[----:B------:R-:W-:Y:S01]  /*96b0*/  F2FP.BF16.F32.PACK_AB R42, RZ, R42 ;  /* 0x0000002aff2a723e */ /* 0x000fe200000010ff */
[----:B0-----:R-:W-:Y:S01]  /*96c0*/  @P5 IMAD.MOV.U32 R4, RZ, RZ, R12 ;  /* 0x000000ffff045224 */ /* 0x001fe200078e000c */
[----:B------:R-:W-:Y:S01]  /*96d0*/  F2FP.BF16.F32.PACK_AB R43, RZ, R43 ;  /* 0x0000002bff2b723e */ /* 0x000fe200000010ff */
[----:B------:R-:W-:Y:S01]  /*96e0*/  @P5 IMAD.MOV.U32 R5, RZ, RZ, R13 ;  /* 0x000000ffff055224 */ /* 0x000fe200078e000d */
[----:B------:R-:W-:Y:S01]  /*96f0*/  F2FP.BF16.F32.PACK_AB R44, RZ, R44 ;  /* 0x0000002cff2c723e */ /* 0x000fe200000010ff */
[----:B------:R-:W-:Y:S01]  /*9700*/  FMUL R50, R50, R155 ;  /* 0x0000009b32327220 */ /* 0x000fe20000400000 */
[----:B------:R-:W-:Y:S01]  /*9710*/  F2FP.BF16.F32.PACK_AB R45, RZ, R45 ;  /* 0x0000002dff2d723e */ /* 0x000fe200000010ff */
[-C--:B------:R-:W-:Y:S01]  /*9720*/  FMUL R51, R51, R155.reuse ;  /* 0x0000009b33337220 */ /* 0x080fe20000400000 */
[----:B------:R0:W-:Y:S01]  /*9730*/  @P5 STG.E.U16 desc[UR36][R4.64+0xe0], R146 ;  /* 0x0000e09204005986 */ /* 0x0001e2000c101524 */
[----:B------:R-:W-:Y:S01]  /*9740*/  ISETP.GT.AND P5, PT, R0, 0x78, P3 ;  /* 0x000000780000780c */ /* 0x000fe20001fa4270 */
[-C--:B------:R-:W-:Y:S01]  /*9750*/  FMUL R52, R52, R155.reuse ;  /* 0x0000009b34347220 */ /* 0x080fe20000400000 */
[C---:B------:R-:W-:Y:S01]  /*9760*/  ISETP.GT.AND P3, PT, R0.reuse, 0x79, P3 ;  /* 0x000000790000780c */ /* 0x040fe20001f64270 */
[----:B------:R-:W-:Y:S01]  /*9770*/  @P4 STG.E.U16 desc[UR36][R12.64+0xe2], R147 ;  /* 0x0000e2930c004986 */ /* 0x000fe2000c101524 */
[C---:B------:R-:W-:Y:S01]  /*9780*/  ISETP.GT.AND P4, PT, R0.reuse, 0x78, P0 ;  /* 0x000000780000780c */ /* 0x040fe20000784270 */
[-C--:B------:R-:W-:Y:S01]  /*9790*/  FMUL R53, R53, R155.reuse ;  /* 0x0000009b35357220 */ /* 0x080fe20000400000 */
[----:B------:R-:W-:Y:S01]  /*97a0*/  ISETP.GT.AND P0, PT, R0, 0x79, P0 ;  /* 0x000000790000780c */ /* 0x000fe20000704270 */
[-C--:B------:R-:W-:Y:S01]  /*97b0*/  FMUL R54, R54, R155.reuse ;  /* 0x0000009b36367220 */ /* 0x080fe20000400000 */
[----:B------:R-:W-:Y:S01]  /*97c0*/  F2FP.BF16.F32.PACK_AB R46, RZ, R46 ;  /* 0x0000002eff2e723e */ /* 0x000fe200000010ff */
[----:B------:R-:W-:Y:S01]  /*97d0*/  FMUL R55, R55, R155 ;  /* 0x0000009b37377220 */ /* 0x000fe20000400000 */
[----:B------:R-:W-:Y:S01]  /*97e0*/  F2FP.BF16.F32.PACK_AB R47, RZ, R47 ;  /* 0x0000002fff2f723e */ /* 0x000fe200000010ff */
[-C--:B------:R-:W-:Y:S01]  /*97f0*/  FMUL R56, R56, R155.reuse ;  /* 0x0000009b38387220 */ /* 0x080fe20000400000 */
[----:B------:R-:W-:Y:S01]  /*9800*/  F2FP.BF16.F32.PACK_AB R48, RZ, R48 ;  /* 0x00000030ff30723e */ /* 0x000fe200000010ff */
[----:B------:R-:W-:Y:S01]  /*9810*/  @P5 STG.E.U16 desc[UR36][R6.64+0xf0], R148 ;  /* 0x0000f09406005986 */ /* 0x000fe2000c101524 */
[----:B0-----:R-:W-:Y:S01]  /*9820*/  IADD3 R4, P5, R23, R6, RZ ;  /* 0x0000000617047210 */ /* 0x001fe20007fbe0ff */
[----:B------:R-:W-:Y:S01]  /*9830*/  FMUL R57, R57, R155 ;  /* 0x0000009b39397220 */ /* 0x000fe20000400000 */
[----:B------:R-:W-:Y:S01]  /*9840*/  F2FP.BF16.F32.PACK_AB R49, RZ, R49 ;  /* 0x00000031ff31723e */ /* 0x000fe200000010ff */
[----:B------:R0:W-:Y:S01]  /*9850*/  @P3 STG.E.U16 desc[UR36][R6.64+0xf2], R149 ;  /* 0x0000f29506003986 */ /* 0x0001e2000c101524 */
[C---:B------:R-:W-:Y:S01]  /*9860*/  ISETP.GT.AND P3, PT, R0.reuse, RZ, P1 ;  /* 0x000000ff0000720c */ /* 0x040fe20000f64270 */
[----:B------:R-:W-:Y:S01]  /*9870*/  IMAD.X R5, R21, 0x1, R7, P5 ;  /* 0x0000000115057824 */ /* 0x000fe200028e0607 */
[C---:B------:R-:W-:Y:S01]  /*9880*/  ISETP.GT.AND P5, PT, R0.reuse, RZ, P2 ;  /* 0x000000ff0000720c */ /* 0x040fe200017a4270 */
        /* <DEDUP_REMOVED lines=11> */
[-C--:B0-----:R-:W-:Y:S01]  /*9940*/  IADD3 R6, P3, R11, R4.reuse, RZ ;  /* 0x000000040b067210 */ /* 0x081fe20007f7e0ff */
[----:B------:R-:W-:Y:S01]  /*9950*/  FMUL R61, R61, R155 ;  /* 0x0000009b3d3d7220 */ /* 0x000fe20000400000 */
[----:B------:R-:W-:Y:S01]  /*9960*/  F2FP.BF16.F32.PACK_AB R53, RZ, R53 ;  /* 0x00000035ff35723e */ /* 0x000fe200000010ff */
[----:B------:R-:W-:Y:S01]  /*9970*/  @P4 STG.E.U16 desc[UR36][R4.64+0x2], R25 ;  /* 0x0000021904004986 */ /* 0x000fe2000c101524 */
[----:B------:R-:W-:Y:S01]  /*9980*/  IADD3 R10, P4, R11, R4, RZ ;  /* 0x000000040b0a7210 */ /* 0x000fe20007f9e0ff */
[C-C-:B------:R-:W-:Y:S01]  /*9990*/  IMAD.X R7, R9.reuse, 0x1, R5.reuse, P3 ;  /* 0x0000000109077824 */ /* 0x140fe200018e0605 */
[----:B------:R-:W-:Y:S01]  /*99a0*/  ISETP.GT.AND P3, PT, R0, 0x9, P2 ;  /* 0x000000090000780c */ /* 0x000fe20001764270 */
[-C--:B------:R-:W-:Y:S01]  /*99b0*/  FMUL R62, R62, R155.reuse ;  /* 0x0000009b3e3e7220 */ /* 0x080fe20000400000 */
[----:B------:R-:W-:Y:S01]  /*99c0*/  F2FP.BF16.F32.PACK_AB R54, RZ, R54 ;  /* 0x00000036ff36723e */ /* 0x000fe200000010ff */
[----:B------:R-:W-:Y:S01]  /*99d0*/  IMAD.X R11, R9, 0x1, R5, P4 ;  /* 0x00000001090b7824 */ /* 0x000fe200020e0605 */
[----:B------:R-:W-:Y:S01]  /*99e0*/  ISETP.GT.AND P4, PT, R0, 0x8, P1 ;  /* 0x000000080000780c */ /* 0x000fe20000f84270 */
[----:B------:R-:W-:Y:S01]  /*99f0*/  FMUL R63, R63, R155 ;  /* 0x0000009b3f3f7220 */ /* 0x000fe20000400000 */
[----:B------:R-:W-:Y:S01]  /*9a00*/  F2FP.BF16.F32.PACK_AB R55, RZ, R55 ;  /* 0x00000037ff37723e */ /* 0x000fe200000010ff */
[-C--:B------:R-:W-:Y:S01]  /*9a10*/  FMUL R64, R64, R155.reuse ;  /* 0x0000009b40407220 */ /* 0x080fe20000400000 */
        /* <DEDUP_REMOVED lines=8> */
[-C--:B------:R-:W-:Y:S01]  /*9aa0*/  FMUL R67, R67, R155.reuse ;  /* 0x0000009b43437220 */ /* 0x080fe20000400000 */
[----:B------:R-:W-:Y:S01]  /*9ab0*/  @P4 STG.E.U16 desc[UR36][R4.64+0x10], R28 ;  /* 0x0000101c04004986 */ /* 0x000fe2000c101524 */
[----:B------:R-:W-:Y:S01]  /*9ac0*/  ISETP.GT.AND P4, PT, R0, 0x10, P1 ;  /* 0x000000100000780c */ /* 0x000fe20000f84270 */
[-C--:B------:R-:W-:Y:S01]  /*9ad0*/  FMUL R68, R68, R155.reuse ;  /* 0x0000009b44447220 */ /* 0x080fe20000400000 */
[----:B------:R-:W-:Y:S01]  /*9ae0*/  F2FP.BF16.F32.PACK_AB R58, RZ, R58 ;  /* 0x0000003aff3a723e */ /* 0x000fe200000010ff */
[-C--:B------:R-:W-:Y:S01]  /*9af0*/  FMUL R69, R69, R155.reuse ;  /* 0x0000009b45457220 */ /* 0x080fe20000400000 */
[----:B------:R-:W-:Y:S01]  /*9b00*/  @P5 STG.E.U16 desc[UR36][R4.64+0x12], R29 ;  /* 0x0000121d04005986 */ /* 0x000fe2000c101524 */
[----:B------:R-:W-:Y:S01]  /*9b10*/  ISETP.GT.AND P5, PT, R0, 0x11, P1 ;  /* 0x000000110000780c */ /* 0x000fe20000fa4270 */
[----:B------:R-:W-:Y:S01]  /*9b20*/  FMUL R70, R70, R155 ;  /* 0x0000009b46467220 */ /* 0x000fe20000400000 */
[----:B------:R-:W-:Y:S01]  /*9b30*/  F2FP.BF16.F32.PACK_AB R59, RZ, R59 ;  /* 0x0000003bff3b723e */ /* 0x000fe200000010ff */
[----:B------:R0:W-:Y:S01]  /*9b40*/  @P0 STG.E.U16 desc[UR36][R6.64+0x10], R30 ;  /* 0x0000101e06000986 */ /* 0x0001e2000c101524 */
        /* <DEDUP_REMOVED lines=13> */
[--C-:B0-----:R-:W-:Y:S01]  /*9c20*/  @P0 IMAD.MOV.U32 R7, RZ, RZ, R15.reuse ;  /* 0x000000ffff070224 */ /* 0x101fe200078e000f */
[----:B------:R-:W-:Y:S01]  /*9c30*/  @P0 MOV R6, R14 ;  /* 0x0000000e00060202 */ /* 0x000fe20000000f00 */
[----:B------:R-:W-:Y:S01]  /*9c40*/  FMUL R74, R74, R155 ;  /* 0x0000009b4a4a7220 */ /* 0x000fe20000400000 */
[----:B------:R-:W-:Y:S01]  /*9c50*/  F2FP.BF16.F32.PACK_AB R63, RZ, R63 ;  /* 0x0000003fff3f723e */ /* 0x000fe200000010ff */
[-C--:B------:R-:W-:Y:S01]  /*9c60*/  FMUL R75, R75, R155.reuse ;  /* 0x0000009b4b4b7220 */ /* 0x080fe20000400000 */
[----:B------:R-:W-:Y:S01]  /*9c70*/  F2FP.BF16.F32.PACK_AB R64, RZ, R64 ;  /* 0x00000040ff40723e */ /* 0x000fe200000010ff */
[----:B------:R0:W-:Y:S01]  /*9c80*/  @P0 STG.E.U16 desc[UR36][R6.64+0x20], R34 ;  /* 0x0000202206000986 */ /* 0x0001e2000c101524 */
        /* <DEDUP_REMOVED lines=11> */
[--C-:B0-----:R-:W-:Y:S01]  /*9d40*/  @P3 IMAD.MOV.U32 R6, RZ, RZ, R14.reuse ;  /* 0x000000ffff063224 */ /* 0x101fe200078e000e */
[----:B------:R-:W-:Y:S01]  /*9d50*/  F2FP.BF16.F32.PACK_AB R70, RZ, R70 ;  /* 0x00000046ff46723e */ /* 0x000fe200000010ff */
[--C-:B------:R-:W-:Y:S01]  /*9d60*/  @P3 IMAD.MOV.U32 R7, RZ, RZ, R15.reuse ;  /* 0x000000ffff073224 */ /* 0x100fe200078e000f */
[----:B------:R-:W-:Y:S01]  /*9d70*/  F2FP.BF16.F32.PACK_AB R71, RZ, R71 ;  /* 0x00000047ff47723e */ /* 0x000fe200000010ff */
[-C--:B------:R-:W-:Y:S01]  /*9d80*/  FMUL R81, R81, R155.reuse ;  /* 0x0000009b51517220 */ /* 0x080fe20000400000 */
[----:B------:R-:W-:Y:S01]  /*9d90*/  F2FP.BF16.F32.PACK_AB R72, RZ, R72 ;  /* 0x00000048ff48723e */ /* 0x000fe200000010ff */
[-C--:B------:R-:W-:Y:S01]  /*9da0*/  FMUL R82, R82, R155.reuse ;  /* 0x0000009b52527220 */ /* 0x080fe20000400000 */
[----:B------:R0:W-:Y:S01]  /*9db0*/  @P3 STG.E.U16 desc[UR36][R6.64+0x22], R35 ;  /* 0x0000222306003986 */ /* 0x0001e2000c101524 */
        /* <DEDUP_REMOVED lines=11> */
[----:B0-----:R-:W-:Y:S01]  /*9e70*/  @P0 IMAD.MOV.U32 R6, RZ, RZ, R14 ;  /* 0x000000ffff060224 */ /* 0x001fe200078e000e */
[----:B------:R-:W-:Y:S01]  /*9e80*/  F2FP.BF16.F32.PACK_AB R76, RZ, R76 ;  /* 0x0000004cff4c723e */ /* 0x000fe200000010ff */
[----:B------:R-:W-:Y:S01]  /*9e90*/  @P0 IMAD.MOV.U32 R7, RZ, RZ, R15 ;  /* 0x000000ffff070224 */ /* 0x000fe200078e000f */
[----:B------:R-:W-:Y:S01]  /*9ea0*/  F2FP.BF16.F32.PACK_AB R77, RZ, R77 ;  /* 0x0000004dff4d723e */ /* 0x000fe200000010ff */
[-C--:B------:R-:W-:Y:S01]  /*9eb0*/  FMUL R86, R86, R155.reuse ;  /* 0x0000009b56567220 */ /* 0x080fe20000400000 */
[----:B------:R-:W-:Y:S01]  /*9ec0*/  F2FP.BF16.F32.PACK_AB R78, RZ, R78 ;  /* 0x0000004eff4e723e */ /* 0x000fe200000010ff */
[----:B------:R-:W-:Y:S01]  /*9ed0*/  FMUL R87, R87, R155 ;  /* 0x0000009b57577220 */ /* 0x000fe20000400000 */
[----:B------:R0:W-:Y:S01]  /*9ee0*/  @P0 STG.E.U16 desc[UR36][R6.64+0x30], R38 ;  /* 0x0000302606000986 */ /* 0x0001e2000c101524 */
[----:B------:R-:W-:-:S02]  /*9ef0*/  ISETP.GT.AND P0, PT, R0, 0x20, P2 ;  /* 0x000000200000780c */ /* 0x000fc40001704270 */
[----:B------:R-:W-:Y:S02]  /*9f00*/  F2FP.BF16.F32.PACK_AB R79, RZ, R79 ;  /* 0x0000004fff4f723e */ /* 0x000fe400000010ff */
[----:B------:R-:W-:Y:S02]  /*9f10*/  F2FP.BF16.F32.PACK_AB R80, RZ, R80 ;  /* 0x00000050ff50723e */ /* 0x000fe400000010ff */
[----:B------:R-:W-:Y:S02]  /*9f20*/  F2FP.BF16.F32.PACK_AB R81, RZ, R81 ;  /* 0x00000051ff51723e */ /* 0x000fe400000010ff */
[----:B------:R-:W-:Y:S02]  /*9f30*/  F2FP.BF16.F32.PACK_AB R82, RZ, R82 ;  /* 0x00000052ff52723e */ /* 0x000fe400000010ff */
[----:B------:R-:W-:Y:S01]  /*9f40*/  F2FP.BF16.F32.PACK_AB R83, RZ, R83 ;  /* 0x00000053ff53723e */ /* 0x000fe200000010ff */
[----:B0-----:R-:W-:Y:S01]  /*9f50*/  @P3 IMAD.MOV.U32 R6, RZ, RZ, R14 ;  /* 0x000000ffff063224 */ /* 0x001fe200078e000e */
[----:B------:R-:W-:Y:S01]  /*9f60*/  F2FP.BF16.F32.PACK_AB R84, RZ, R84 ;  /* 0x00000054ff54723e */ /* 0x000fe200000010ff */
[----:B------:R-:W-:Y:S01]  /*9f70*/  @P3 IMAD.MOV.U32 R7, RZ, RZ, R15 ;  /* 0x000000ffff073224 */ /* 0x000fe200078e000f */
[----:B------:R-:W-:-:S02]  /*9f80*/  F2FP.BF16.F32.PACK_AB R85, RZ, R85 ;  /* 0x00000055ff55723e */ /* 0x000fc400000010ff */
[----:B------:R-:W-:Y:S02]  /*9f90*/  F2FP.BF16.F32.PACK_AB R86, RZ, R86 ;  /* 0x00000056ff56723e */ /* 0x000fe400000010ff */
[----:B------:R0:W-:Y:S01]  /*9fa0*/  @P3 STG.E.U16 desc[UR36][R6.64+0x32], R39 ;  /* 0x0000322706003986 */ /* 0x0001e2000c101524 */
[C---:B------:R-:W-:Y:S02]  /*9fb0*/  ISETP.GT.AND P3, PT, R0.reuse, 0x21, P2 ;  /* 0x000000210000780c */ /* 0x040fe40001764270 */
[----:B------:R-:W-:Y:S01]  /*9fc0*/  F2FP.BF16.F32.PACK_AB R87, RZ, R87 ;  /* 0x00000057ff57723e */ /* 0x000fe200000010ff */
[----:B------:R-:W-:Y:S01]  /*9fd0*/  @P4 STG.E.U16 desc[UR36][R4.64+0x40], R40 ;  /* 0x0000402804004986 */ /* 0x000fe2000c101524 */
[----:B------:R-:W-:-:S03]  /*9fe0*/  ISETP.GT.AND P4, PT, R0, 0x28, P1 ;  /* 0x000000280000780c */ /* 0x000fc60000f84270 */
[----:B------:R-:W-:Y:S01]  /*9ff0*/  @P5 STG.E.U16 desc[UR36][R4.64+0x42], R41 ;  /* 0x0000422904005986 */ /* 0x000fe2000c101524 */
[----:B------:R-:W-:Y:S01]  /*a000*/  ISETP.GT.AND P5, PT, R0, 0x29, P1 ;  /* 0x000000290000780c */ /* 0x000fe20000fa4270 */
[----:B0-----:R-:W-:Y:S02]  /*a010*/  @P0 IMAD.MOV.U32 R6, RZ, RZ, R14 ;  /* 0x000000ffff060224 */ /* 0x001fe400078e000e */
[----:B------:R-:W-:-:S05]  /*a020*/  @P0 IMAD.MOV.U32 R7, RZ, RZ, R15 ;  /* 0x000000ffff070224 */ /* 0x000fca00078e000f */
[----:B------:R0:W-:Y:S01]  /*a030*/  @P0 STG.E.U16 desc[UR36][R6.64+0x40], R42 ;  /* 0x0000402a06000986 */ /* 0x0001e2000c101524 */
[----:B------:R-:W-:Y:S01]  /*a040*/  ISETP.GT.AND P0, PT, R0, 0x28, P2 ;  /* 0x000000280000780c */ /* 0x000fe20001704270 */
[----:B0-----:R-:W-:Y:S02]  /*a050*/  @P3 IMAD.MOV.U32 R6, RZ, RZ, R14 ;  /* 0x000000ffff063224 */ /* 0x001fe400078e000e */
[----:B------:R-:W-:-:S05]  /*a060*/  @P3 IMAD.MOV.U32 R7, RZ, RZ, R15 ;  /* 0x000000ffff073224 */ /* 0x000fca00078e000f */
[----:B------:R0:W-:Y:S01]  /*a070*/  @P3 STG.E.U16 desc[UR36][R6.64+0x42], R43 ;  /* 0x0000422b06003986 */ /* 0x0001e2000c101524 */
[----:B------:R-:W-:-:S03]  /*a080*/  ISETP.GT.AND P3, PT, R0, 0x29, P2 ;  /* 0x000000290000780c */ /* 0x000fc60001764270 */
[----:B------:R-:W-:Y:S01]  /*a090*/  @P4 STG.E.U16 desc[UR36][R4.64+0x50], R44 ;  /* 0x0000502c04004986 */ /* 0x000fe2000c101524 */
[----:B------:R-:W-:-:S03]  /*a0a0*/  ISETP.GT.AND P4, PT, R0, 0x30, P1 ;  /* 0x000000300000780c */ /* 0x000fc60000f84270 */
[----:B------:R-:W-:Y:S01]  /*a0b0*/  @P5 STG.E.U16 desc[UR36][R4.64+0x52], R45 ;  /* 0x0000522d04005986 */ /* 0x000fe2000c101524 */
[----:B------:R-:W-:Y:S02]  /*a0c0*/  ISETP.GT.AND P5, PT, R0, 0x31, P1 ;  /* 0x000000310000780c */ /* 0x000fe40000fa4270 */
[----:B0-----:R-:W-:Y:S01]  /*a0d0*/  @P0 MOV R6, R14 ;  /* 0x0000000e00060202 */ /* 0x001fe20000000f00 */
        /* <DEDUP_REMOVED lines=102> */
[C---:B------:R-:W-:Y:S02]  /*a740*/  ISETP.GT.AND P3, PT, R0.reuse, 0x78, P1 ;  /* 0x000000780000780c */ /* 0x040fe40000f64270 */
[C---:B------:R-:W-:Y:S01]  /*a750*/  ISETP.GT.AND P1, PT, R0.reuse, 0x79, P1 ;  /* 0x000000790000780c */ /* 0x040fe20000f24270 */
[----:B------:R-:W-:Y:S01]  /*a760*/  @P4 STG.E.U16 desc[UR36][R4.64+0xe0], R80 ;  /* 0x0000e05004004986 */ /* 0x000fe2000c101524 */
[----:B------:R-:W-:-:S03]  /*a770*/  ISETP.GT.AND P4, PT, R0, 0x71, P2 ;  /* 0x000000710000780c */ /* 0x000fc60001784270 */
[----:B------:R-:W-:Y:S01]  /*a780*/  @P5 STG.E.U16 desc[UR36][R4.64+0xe2], R81 ;  /* 0x0000e25104005986 */ /* 0x000fe2000c101524 */
[C---:B------:R-:W-:Y:S02]  /*a790*/  ISETP.GT.AND P5, PT, R0.reuse, 0x78, P2 ;  /* 0x000000780000780c */ /* 0x040fe400017a4270 */
[----:B------:R-:W-:Y:S01]  /*a7a0*/  ISETP.GT.AND P2, PT, R0, 0x79, P2 ;  /* 0x000000790000780c */ /* 0x000fe20001744270 */
[----:B0-----:R-:W-:Y:S01]  /*a7b0*/  @P0 IMAD.MOV.U32 R7, RZ, RZ, R15 ;  /* 0x000000ffff070224 */ /* 0x001fe200078e000f */
[----:B------:R-:W-:-:S05]  /*a7c0*/  @P0 MOV R6, R14 ;  /* 0x0000000e00060202 */ /* 0x000fca0000000f00 */
[----:B------:R0:W-:Y:S02]  /*a7d0*/  @P0 STG.E.U16 desc[UR36][R6.64+0xe0], R82 ;  /* 0x0000e05206000986 */ /* 0x0001e4000c101524 */
[----:B0-----:R-:W-:Y:S02]  /*a7e0*/  @P4 IMAD.MOV.U32 R6, RZ, RZ, R14 ;  /* 0x000000ffff064224 */ /* 0x001fe400078e000e */
[----:B------:R-:W-:-:S05]  /*a7f0*/  @P4 IMAD.MOV.U32 R7, RZ, RZ, R15 ;  /* 0x000000ffff074224 */ /* 0x000fca00078e000f */
[----:B------:R-:W-:Y:S04]  /*a800*/  @P4 STG.E.U16 desc[UR36][R6.64+0xe2], R83 ;  /* 0x0000e25306004986 */ /* 0x000fe8000c101524 */
[----:B------:R-:W-:Y:S04]  /*a810*/  @P3 STG.E.U16 desc[UR36][R4.64+0xf0], R84 ;  /* 0x0000f05404003986 */ /* 0x000fe8000c101524 */
[----:B------:R0:W-:Y:S02]  /*a820*/  @P1 STG.E.U16 desc[UR36][R4.64+0xf2], R85 ;  /* 0x0000f25504001986 */ /* 0x0001e4000c101524 */
[----:B0-----:R-:W-:-:S02]  /*a830*/  @P5 IMAD.MOV.U32 R4, RZ, RZ, R14 ;  /* 0x000000ffff045224 */ /* 0x001fc400078e000e */
[----:B------:R-:W-:-:S05]  /*a840*/  @P5 IMAD.MOV.U32 R5, RZ, RZ, R15 ;  /* 0x000000ffff055224 */ /* 0x000fca00078e000f */
[----:B------:R0:W-:Y:S04]  /*a850*/  @P5 STG.E.U16 desc[UR36][R4.64+0xf0], R86 ;  /* 0x0000f05604005986 */ /* 0x0001e8000c101524 */
[----:B------:R0:W-:Y:S02]  /*a860*/  @P2 STG.E.U16 desc[UR36][R14.64+0xf2], R87 ;  /* 0x0000f2570e002986 */ /* 0x0001e4000c101524 */
.L_x_284:
[----:B------:R-:W-:Y:S05]  /*a870*/  BSYNC B0 ;  /* 0x0000000000007941 */ /* 0x000fea0003800000 */
.L_x_32:
[----:B------:R-:W-:Y:S01]  /*a880*/  ULDC UR4, c[0x0][0xc] ;  /* 0x0000030000047ab9 */ /* 0x000fe20000000800 */
[----:B------:R-:W-:Y:S01]  /*a890*/  ULDC UR5, c[0x0][0x10] ;  /* 0x0000040000057ab9 */ /* 0x000fe20000000800 */
[----:B0-----:R-:W0:Y:S01]  /*a8a0*/  LDC R3, c[0x0][0x14] ;  /* 0x00000500ff037b82 */ /* 0x001e220000000800 */
[----:B------:R-:W-:Y:S01]  /*a8b0*/  UIMAD.WIDE.U32 UR4, UR4, UR5, URZ ;  /* 0x00000005040472a5 */ /* 0x000fe2000f8e003f */
[----:B------:R-:W-:Y:S01]  /*a8c0*/  PRMT R0, RZ, 0x7610, R0 ;  /* 0x00007610ff007816 */ /* 0x000fe20000000000 */
[----:B-----5:R-:W-:Y:S02]  /*a8d0*/  IMAD.MOV.U32 R154, RZ, RZ, -0x1 ;  /* 0xffffffffff9a7424 */ /* 0x020fe400078e00ff */
[----:B------:R-:W-:Y:S02]  /*a8e0*/  IMAD.MOV.U32 R23, RZ, RZ, -0x1 ;  /* 0xffffffffff177424 */ /* 0x000fe400078e00ff */
[----:B0-----:R-:W-:-:S04]  /*a8f0*/  IMAD.WIDE.U32 R16, R3, UR4, R16 ;  /* 0x0000000403107c25 */ /* 0x001fc8000f8e0010 */
[----:B------:R-:W-:Y:S01]  /*a900*/  IMAD R3, R3, UR5, RZ ;  /* 0x0000000503037c24 */ /* 0x000fe2000f8e02ff */
[----:B------:R-:W-:Y:S02]  /*a910*/  ULDC.64 UR4, c[0x0][0x650] ;  /* 0x0001940000047ab9 */ /* 0x000fe40000000a00 */
[----:B------:R-:W-:Y:S01]  /*a920*/  ISETP.GE.U32.AND P0, PT, R16, UR4, PT ;  /* 0x0000000410007c0c */ /* 0x000fe2000bf06070 */
[----:B------:R-:W-:-:S05]  /*a930*/  IMAD.IADD R17, R17, 0x1, R3 ;  /* 0x0000000111117824 */ /* 0x000fca00078e0203 */
[----:B------:R-:W-:-:S13]  /*a940*/  ISETP.GE.U32.AND.EX P0, PT, R17, UR5, PT, P0 ;  /* 0x0000000511007c0c */ /* 0x000fda000bf06100 */
[----:B------:R-:W-:Y:S05]  /*a950*/  @P0 BRA `(.L_x_285) ;  /* 0x0000000400640947 */ /* 0x000fea0003800000 */
[----:B------:R-:W0:Y:S01]  /*a960*/  S2R R12, SR_CTAID.X ;  /* 0x00000000000c7919 */ /* 0x000e220000002500 */
[----:B-12---:R-:W1:Y:S01]  /*a970*/  LDC.64 R10, c[0x0][0x628] ;  /* 0x00018a00ff0a7b82 */ /* 0x006e620000000a00 */
[----:B------:R-:W-:Y:S01]  /*a980*/  ULDC UR4, c[0x0][0x150] ;  /* 0x0000540000047ab9 */ /* 0x000fe20000000800 */
[----:B------:R-:W-:Y:S01]  /*a990*/  IMAD.MOV.U32 R8, RZ, RZ, R16 ;  /* 0x000000ffff087224 */ /* 0x000fe200078e0010 */
[----:B------:R-:W2:Y:S01]  /*a9a0*/  S2R R24, SR_CTAID.Y ;  /* 0x0000000000187919 */ /* 0x000ea20000002600 */
[----:B------:R-:W-:-:S04]  /*a9b0*/  IMAD.MOV.U32 R9, RZ, RZ, R17 ;  /* 0x000000ffff097224 */ /* 0x000fc800078e0011 */
[----:B------:R-:W2:Y:S08]  /*a9c0*/  LDC R21, c[0x0][0x144] ;  /* 0x00005100ff157b82 */ /* 0x000eb00000000800 */
[----:B------:R-:W2:Y:S08]  /*a9d0*/  LDC R0, c[0x0][0x630] ;  /* 0x00018c00ff007b82 */ /* 0x000eb00000000800 */
[----:B------:R-:W2:Y:S01]  /*a9e0*/  LDC.64 R14, c[0x0][0x620] ;  /* 0x00018800ff0e7b82 */ /* 0x000ea20000000a00 */
[----:B-1----:R-:W-:-:S04]  /*a9f0*/  ISETP.NE.U32.AND P0, PT, R10, RZ, PT ;  /* 0x000000ff0a00720c */ /* 0x002fc80003f05070 */
[----:B------:R-:W-:Y:S02]  /*aa00*/  ISETP.NE.AND.EX P0, PT, R11, RZ, PT, P0 ;  /* 0x000000ff0b00720c */ /* 0x000fe40003f05300 */
[----:B0-----:R-:W-:-:S05]  /*aa10*/  I2FP.F32.U32 R3, R12 ;  /* 0x0000000c00037245 */ /* 0x001fca0000201000 */
[----:B------:R-:W-:-:S04]  /*aa20*/  FMUL R3, R3, UR4 ;  /* 0x0000000403037c20 */ /* 0x000fc80008400000 */
[----:B------:R0:W1:Y:S02]  /*aa30*/  F2I.U32.TRUNC.NTZ R20, R3 ;  /* 0x0000000300147305 */ /* 0x000064000020f000 */
[----:B------:R-:W-:Y:S05]  /*aa40*/  @!P0 BRA `(.L_x_286) ;  /* 0x0000000000288947 */ /* 0x000fea0003800000 */
[----:B0-----:R-:W0:Y:S02]  /*aa50*/  LDC R3, c[0x0][0x634] ;  /* 0x00018d00ff037b82 */ /* 0x001e240000000800 */
        /* <DEDUP_REMOVED lines=9> */
.L_x_286:
[----:B------:R-:W5:Y:S01]  /*aaf0*/  LDC.64 R30, c[0x0][0x640] ;  /* 0x00019000ff1e7b82 */ /* 0x000f620000000a00 */
[-CC-:B--2---:R-:W-:Y:S01]  /*ab00*/  SHF.R.U64 R23, R8, R0.reuse, R9.reuse ;  /* 0x0000000008177219 */ /* 0x184fe20000001209 */
[----:B-1----:R-:W-:Y:S01]  /*ab10*/  IMAD.MOV R20, RZ, RZ, -R20 ;  /* 0x000000ffff147224 */ /* 0x002fe200078e0a14 */
[----:B------:R-:W-:Y:S01]  /*ab20*/  SHF.R.U32.HI R0, RZ, R0, R9 ;  /* 0x00000000ff007219 */ /* 0x000fe20000011609 */
[----:B------:R-:W-:Y:S01]  /*ab30*/  ULDC UR4, c[0x0][0x154] ;  /* 0x0000550000047ab9 */ /* 0x000fe20000000800 */
[----:B0-----:R-:W-:Y:S01]  /*ab40*/  IADD3 R3, P0, RZ, -R23, RZ ;  /* 0x80000017ff037210 */ /* 0x001fe20007f1e0ff */
[----:B------:R-:W-:Y:S02]  /*ab50*/  IMAD R26, R21, R20, R12 ;  /* 0x00000014151a7224 */ /* 0x000fe400078e020c */
[----:B------:R-:W0:Y:S01]  /*ab60*/  LDC R6, c[0x0][0x618] ;  /* 0x00018600ff067b82 */ /* 0x000e220000000800 */
[----:B------:R-:W-:Y:S02]  /*ab70*/  IMAD.MOV.U32 R7, RZ, RZ, 0x1 ;  /* 0x00000001ff077424 */ /* 0x000fe400078e00ff */
[----:B------:R-:W-:-:S04]  /*ab80*/  IMAD.X R5, RZ, RZ, ~R0, P0 ;  /* 0x000000ffff057224 */ /* 0x000fc800000e0e00 */
[-C--:B------:R-:W-:Y:S01]  /*ab90*/  IMAD R0, R5, R14.reuse, RZ ;  /* 0x0000000e05007224 */ /* 0x080fe200078e02ff */
[----:B------:R-:W1:Y:S01]  /*aba0*/  LDC R8, c[0x0][0x608] ;  /* 0x00018200ff087b82 */ /* 0x000e620000000800 */
[----:B------:R-:W-:-:S04]  /*abb0*/  IMAD.WIDE.U32 R4, R3, R14, R16 ;  /* 0x0000000e03047225 */ /* 0x000fc800078e0010 */
[----:B------:R-:W-:Y:S01]  /*abc0*/  IMAD R3, R3, R15, R0 ;  /* 0x0000000f03037224 */ /* 0x000fe200078e0200 */
[----:B------:R-:W-:Y:S02]  /*abd0*/  I2FP.F32.U32 R0, R24 ;  /* 0x0000001800007245 */ /* 0x000fe40000201000 */
[----:B------:R-:W2:Y:S01]  /*abe0*/  LDC R28, c[0x0][0x658] ;  /* 0x00019600ff1c7b82 */ /* 0x000ea20000000800 */
[----:B------:R-:W-:Y:S01]  /*abf0*/  IMAD.IADD R3, R5, 0x1, R3 ;  /* 0x0000000105037824 */ /* 0x000fe200078e0203 */
[----:B-----5:R-:W-:Y:S01]  /*ac00*/  ISETP.NE.U32.AND P0, PT, R30, RZ, PT ;  /* 0x000000ff1e00720c */ /* 0x020fe20003f05070 */
[----:B------:R-:W-:Y:S01]  /*ac10*/  FMUL R0, R0, UR4 ;  /* 0x0000000400007c20 */ /* 0x000fe20008400000 */
[----:B------:R-:W-:Y:S02]  /*ac20*/  IMAD.MOV.U32 R5, RZ, RZ, -0x1 ;  /* 0xffffffffff057424 */ /* 0x000fe400078e00ff */
[----:B------:R-:W-:Y:S01]  /*ac30*/  ISETP.NE.AND.EX P0, PT, R31, RZ, PT, P0 ;  /* 0x000000ff1f00720c */ /* 0x000fe20003f05300 */
[----:B------:R1:W2:Y:S01]  /*ac40*/  F2I.U32.TRUNC.NTZ R13, R0 ;  /* 0x00000000000d7305 */ /* 0x0002a2000020f000 */
[----:B------:R-:W3:Y:S01]  /*ac50*/  LDC R15, c[0x0][0x148] ;  /* 0x00005200ff0f7b82 */ /* 0x000ee20000000800 */
[----:B0-----:R-:W-:-:S02]  /*ac60*/  SHF.R.U64 R12, R4, R6, R3 ;  /* 0x00000006040c7219 */ /* 0x001fc40000001203 */
[----:B------:R-:W-:-:S05]  /*ac70*/  SHF.R.U32.HI R3, RZ, R6, R3 ;  /* 0x00000006ff037219 */ /* 0x000fca0000011603 */
[----:B------:R-:W0:Y:S01]  /*ac80*/  LDC R20, c[0x0][0x600] ;  /* 0x00018000ff147b82 */ /* 0x000e220000000800 */
[-CC-:B-1----:R-:W-:Y:S02]  /*ac90*/  SHF.R.U64 R10, R12, R8.reuse, R3.reuse ;  /* 0x000000080c0a7219 */ /* 0x182fe40000001203 */
[----:B------:R-:W-:-:S05]  /*aca0*/  SHF.R.U32.HI R3, RZ, R8, R3 ;  /* 0x00000008ff037219 */ /* 0x000fca0000011603 */
[----:B------:R-:W1:Y:S01]  /*acb0*/  LDC R21, c[0x0][0x648] ;  /* 0x00019200ff157b82 */ /* 0x000e620000000800 */
[-C--:B--2---:R-:W-:Y:S02]  /*acc0*/  SHF.L.U32 R4, R5, R28.reuse, RZ ;  /* 0x0000001c05047219 */ /* 0x084fe400000006ff */
[-CC-:B------:R-:W-:Y:S02]  /*acd0*/  SHF.R.U64 R14, R10, R28.reuse, R3.reuse ;  /* 0x0000001c0a0e7219 */ /* 0x180fe40000001203 */
[----:B------:R-:W-:Y:S02]  /*ace0*/  SHF.R.U32.HI R5, RZ, R28, R3 ;  /* 0x0000001cff057219 */ /* 0x000fe40000011603 */
[----:B------:R-:W-:Y:S01]  /*acf0*/  LOP3.LUT R153, RZ, R4, RZ, 0x33, !PT ;  /* 0x00000004ff997212 */ /* 0x000fe200078e33ff */
[----:B------:R-:W2:Y:S01]  /*ad00*/  LDC R25, c[0x0][0x638] ;  /* 0x00018e00ff197b82 */ /* 0x000ea20000000800 */
[----:B------:R-:W-:Y:S01]  /*ad10*/  SHF.L.U32 R28, R7, R28, RZ ;  /* 0x0000001c071c7219 */ /* 0x000fe200000006ff */
[----:B------:R-:W-:-:S06]  /*ad20*/  IMAD.MOV.U32 R4, RZ, RZ, R14 ;  /* 0x000000ffff047224 */ /* 0x000fcc00078e000e */
[----:B------:R-:W0:Y:S01]  /*ad30*/  LDC R27, c[0x0][0x610] ;  /* 0x00018400ff1b7b82 */ /* 0x000e220000000800 */
[----:B------:R-:W-:Y:S05]  /*ad40*/  @!P0 BRA `(.L_x_287) ;  /* 0x0000000000288947 */ /* 0x000fea0003800000 */
[----:B------:R-:W5:Y:S02]  /*ad50*/  LDC R3, c[0x0][0x64c] ;  /* 0x00019300ff037b82 */ /* 0x000f640000000800 */
[----:B-----5:R-:W-:-:S05]  /*ad60*/  IADD3 R3, P0, R14, R3, RZ ;  /* 0x000000030e037210 */ /* 0x020fca0007f1e0ff */
        /* <DEDUP_REMOVED lines=8> */
.L_x_287:
[----:B------:R-:W-:Y:S01]  /*adf0*/  ISETP.NE.AND P0, PT, R2, 0x1, PT ;  /* 0x000000010200780c */ /* 0x000fe20003f05270 */
[----:B------:R-:W-:Y:S01]  /*ae00*/  IMAD.MOV R13, RZ, RZ, -R13 ;  /* 0x000000ffff0d7224 */ /* 0x000fe200078e0a0d */
[----:B-1----:R-:W-:Y:S02]  /*ae10*/  SHF.R.U64 R0, R4, R21, R5 ;  /* 0x0000001504007219 */ /* 0x002fe40000001205 */
[----:B------:R-:W-:Y:S02]  /*ae20*/  LOP3.LUT R153, R10, R153, RZ, 0xc0, !PT ;  /* 0x000000990a997212 */ /* 0x000fe400078ec0ff */
[----:B0-----:R-:W-:Y:S01]  /*ae30*/  IADD3 R5, R20, -0x1, RZ ;  /* 0xffffffff14057810 */ /* 0x001fe20007ffe0ff */
[----:B------:R-:W-:Y:S02]  /*ae40*/  IMAD.MOV R3, RZ, RZ, -R0 ;  /* 0x000000ffff037224 */ /* 0x000fe400078e0a00 */
[----:B------:R-:W-:Y:S01]  /*ae50*/  IMAD R153, R28, R0, R153 ;  /* 0x000000001c997224 */ /* 0x000fe200078e0299 */
[----:B------:R-:W-:Y:S01]  /*ae60*/  LOP3.LUT R5, R12, R5, RZ, 0xc0, !PT ;  /* 0x000000050c057212 */ /* 0x000fe200078ec0ff */
[----:B--2---:R-:W-:-:S02]  /*ae70*/  IMAD R0, R3, R25, R14 ;  /* 0x0000001903007224 */ /* 0x004fc400078e020e */
[----:B---3--:R-:W-:Y:S02]  /*ae80*/  @P0 IMAD R26, R15, R13, R24 ;  /* 0x0000000d0f1a0224 */ /* 0x008fe400078e0218 */
[----:B------:R-:W-:Y:S02]  /*ae90*/  IMAD R4, R0, R20, R5 ;  /* 0x0000001400047224 */ /* 0x000fe400078e0205 */
[----:B------:R-:W-:Y:S02]  /*aea0*/  IMAD R153, R153, R27, R26 ;  /* 0x0000001b99997224 */ /* 0x000fe400078e021a */
[----:B------:R-:W-:-:S03]  /*aeb0*/  IMAD.MOV.U32 R3, RZ, RZ, 0x1 ;  /* 0x00000001ff037424 */ /* 0x000fc600078e00ff */
[----:B------:R-:W-:Y:S02]  /*aec0*/  SEL R154, R4, R153, !P0 ;  /* 0x00000099049a7207 */ /* 0x000fe40004000000 */
[----:B------:R-:W-:Y:S02]  /*aed0*/  PRMT R0, R3, 0x7610, R0 ;  /* 0x0000761003007816 */ /* 0x000fe40000000000 */
[----:B------:R-:W-:-:S07]  /*aee0*/  SEL R153, R153, R4, !P0 ;  /* 0x0000000499997207 */ /* 0x000fce0004000000 */
.L_x_285:
[----:B------:R-:W-:-:S13]  /*aef0*/  LOP3.LUT P0, RZ, R0, 0xff, RZ, 0xc0, !PT ;  /* 0x000000ff00ff7812 */ /* 0x000fda000780c0ff */
[----:B------:R-:W-:Y:S05]  /*af00*/  @P0 BRA `(.L_x_288) ;  /* 0xffffff6000bc0947 */ /* 0x000fea000383ffff */
[----:B------:R-:W-:Y:S05]  /*af10*/  EXIT ;  /* 0x000000000000794d */ /* 0x000fea0003800000 */
.L_x_7:
[----:B0-----:R-:W-:Y:S01]  /*af20*/  ULDC.64 UR4, c[0x0][0x650] ;  /* 0x0001940000047ab9 */ /* 0x001fe20000000a00 */
        /* <DEDUP_REMOVED lines=25> */
.L_x_290:
[----:B------:R-:W0:Y:S01]  /*b0c0*/  LDC.64 R28, c[0x0][0x640] ;  /* 0x00019000ff1c7b82 */ /* 0x000e220000000a00 */
[-CC-:B------:R-:W-:Y:S01]  /*b0d0*/  SHF.R.U64 R22, R12, R6.reuse, R13.reuse ;  /* 0x000000060c167219 */ /* 0x180fe2000000120d */
[----:B------:R-:W-:Y:S01]  /*b0e0*/  IMAD.MOV.U32 R30, RZ, RZ, 0x1 ;  /* 0x00000001ff1e7424 */ /* 0x000fe200078e00ff */
[----:B------:R-:W-:Y:S02]  /*b0f0*/  SHF.R.U32.HI R6, RZ, R6, R13 ;  /* 0x00000006ff067219 */ /* 0x000fe4000001160d */
        /* <DEDUP_REMOVED lines=8> */
[----:B0-----:R-:W-:Y:S02]  /*b180*/  ISETP.NE.U32.AND P0, PT, R28, RZ, PT ;  /* 0x000000ff1c00720c */ /* 0x001fe40003f05070 */
[----:B------:R-:W-:Y:S02]  /*b190*/  IADD3 R9, R9, R11, RZ ;  /* 0x0000000b09097210 */ /* 0x000fe40007ffe0ff */
[----:B------:R-:W-:-:S03]  /*b1a0*/  ISETP.NE.AND.EX P0, PT, R29, RZ, PT, P0 ;  /* 0x000000ff1d00720c */ /* 0x000fc60003f05300 */
[----:B------:R-:W0:Y:S01]  /*b1b0*/  LDC R20, c[0x0][0x600] ;  /* 0x00018000ff147b82 */ /* 0x000e220000000800 */
[-CC-:B-1----:R-:W-:Y:S01]  /*b1c0*/  SHF.R.U64 R14, R8, R10.reuse, R9.reuse ;  /* 0x0000000a080e7219 */ /* 0x182fe20000001209 */
[----:B------:R-:W-:Y:S01]  /*b1d0*/  IMAD.MOV.U32 R8, RZ, RZ, -0x1 ;  /* 0xffffffffff087424 */ /* 0x000fe200078e00ff */
[----:B------:R-:W-:-:S05]  /*b1e0*/  SHF.R.U32.HI R9, RZ, R10, R9 ;  /* 0x0000000aff097219 */ /* 0x000fca0000011609 */
[----:B------:R-:W1:Y:S01]  /*b1f0*/  LDC R26, c[0x0][0x648] ;  /* 0x00019200ff1a7b82 */ /* 0x000e620000000800 */
[-CC-:B--2---:R-:W-:Y:S02]  /*b200*/  SHF.R.U64 R21, R14, R12.reuse, R9.reuse ;  /* 0x0000000c0e157219 */ /* 0x184fe40000001209 */
[----:B------:R-:W-:-:S05]  /*b210*/  SHF.R.U32.HI R6, RZ, R12, R9 ;  /* 0x0000000cff067219 */ /* 0x000fca0000011609 */
[----:B------:R-:W2:Y:S01]  /*b220*/  LDC R27, c[0x0][0x638] ;  /* 0x00018e00ff1b7b82 */ /* 0x000ea20000000800 */
[-C--:B---3--:R-:W-:Y:S02]  /*b230*/  SHF.L.U32 R8, R8, R25.reuse, RZ ;  /* 0x0000001908087219 */ /* 0x088fe400000006ff */
[-CC-:B------:R-:W-:Y:S02]  /*b240*/  SHF.R.U64 R23, R21, R25.reuse, R6.reuse ;  /* 0x0000001915177219 */ /* 0x180fe40000001206 */
[----:B------:R-:W-:Y:S02]  /*b250*/  LOP3.LUT R32, RZ, R8, RZ, 0x33, !PT ;  /* 0x00000008ff207212 */ /* 0x000fe400078e33ff */
[----:B------:R-:W-:Y:S01]  /*b260*/  SHF.R.U32.HI R9, RZ, R25, R6 ;  /* 0x00000019ff097219 */ /* 0x000fe20000011606 */
[----:B------:R-:W3:Y:S01]  /*b270*/  LDC R31, c[0x0][0x610] ;  /* 0x00018400ff1f7b82 */ /* 0x000ee20000000800 */
[----:B------:R-:W-:Y:S01]  /*b280*/  IMAD.MOV.U32 R8, RZ, RZ, R23 ;  /* 0x000000ffff087224 */ /* 0x000fe200078e0017 */
[----:B------:R-:W-:Y:S06]  /*b290*/  @!P0 BRA `(.L_x_291) ;  /* 0x0000000000288947 */ /* 0x000fec0003800000 */
        /* <DEDUP_REMOVED lines=10> */
.L_x_291:
[----:B------:R-:W-:Y:S02]  /*b340*/  ISETP.NE.AND P0, PT, R2, 0x1, PT ;  /* 0x000000010200780c */ /* 0x000fe40003f05270 */
[----:B-1----:R-:W-:Y:S01]  /*b350*/  SHF.R.U64 R6, R8, R26, R9 ;  /* 0x0000001a08067219 */ /* 0x002fe20000001209 */
[----:B0-----:R-:W-:Y:S01]  /*b360*/  VIADD R9, R20, 0xffffffff ;  /* 0xffffffff14097836 */ /* 0x001fe20000000000 */
[----:B------:R-:W-:Y:S02]  /*b370*/  SHF.L.U32 R30, R30, R25, RZ ;  /* 0x000000191e1e7219 */ /* 0x000fe400000006ff */
[----:B------:R-:W-:Y:S01]  /*b380*/  LOP3.LUT R5, R21, R32, RZ, 0xc0, !PT ;  /* 0x0000002015057212 */ /* 0x000fe200078ec0ff */
[----:B------:R-:W-:-:S04]  /*b390*/  IMAD.MOV R8, RZ, RZ, -R6 ;  /* 0x000000ffff087224 */ /* 0x000fc800078e0a06 */
[----:B------:R-:W-:Y:S01]  /*b3a0*/  IMAD R6, R30, R6, R5 ;  /* 0x000000061e067224 */ /* 0x000fe200078e0205 */
[----:B------:R-:W-:Y:S01]  /*b3b0*/  LOP3.LUT R5, R14, R9, RZ, 0xc0, !PT ;  /* 0x000000090e057212 */ /* 0x000fe200078ec0ff */
[----:B------:R-:W-:Y:S02]  /*b3c0*/  @P0 IMAD R3, R7, R24, R4 ;  /* 0x0000001807030224 */ /* 0x000fe400078e0204 */
[----:B--2---:R-:W-:Y:S02]  /*b3d0*/  IMAD R4, R8, R27, R23 ;  /* 0x0000001b08047224 */ /* 0x004fe400078e0217 */
[----:B---3--:R-:W-:Y:S02]  /*b3e0*/  IMAD R3, R6, R31, R3 ;  /* 0x0000001f06037224 */ /* 0x008fe400078e0203 */
[----:B------:R-:W-:Y:S02]  /*b3f0*/  IMAD R4, R4, R20, R5 ;  /* 0x0000001404047224 */ /* 0x000fe400078e0205 */
[----:B------:R-:W-:-:S02]  /*b400*/  IMAD.MOV.U32 R8, RZ, RZ, 0x1 ;  /* 0x00000001ff087424 */ /* 0x000fc400078e00ff */
[----:B------:R-:W-:Y:S01]  /*b410*/  IMAD.MOV.U32 R6, RZ, RZ, R22 ;  /* 0x000000ffff067224 */ /* 0x000fe200078e0016 */
[----:B------:R-:W-:Y:S02]  /*b420*/  SEL R21, R4, R3, !P0 ;  /* 0x0000000304157207 */ /* 0x000fe40004000000 */
[----:B------:R-:W-:-:S07]  /*b430*/  SEL R20, R3, R4, !P0 ;  /* 0x0000000403147207 */ /* 0x000fce0004000000 */
.L_x_289:
[----:B------:R-:W-:-:S08]  /*b440*/  NOP ;  /* 0x0000000000007918 */ /* 0x000fd00000000000 */
[----:B------:R-:W0:-:S00]  /*b450*/  USETMAXREG.DEALLOC.CTAPOOL 0x28 ;  /* 0x00000028000079c8 */ /* 0x000e0000080e0500 */
[----:B0-----:R-:W-:-:S13]  /*b460*/  ISETP.NE.AND P0, PT, R0, RZ, PT ;  /* 0x000000ff0000720c */ /* 0x001fda0003f05270 */
[----:B------:R-:W-:Y:S05]  /*b470*/  @P0 EXIT ;  /* 0x000000000000094d */ /* 0x000fea0003800000 */
[----:B------:R-:W-:Y:S01]  /*b480*/  LOP3.LUT P0, RZ, R8, 0xff, RZ, 0xc0, !PT ;  /* 0x000000ff08ff7812 */ /* 0x000fe2000780c0ff */
[----:B------:R-:W-:Y:S01]  /*b490*/  IMAD.MOV.U32 R3, RZ, RZ, RZ ;  /* 0x000000ffff037224 */ /* 0x000fe200078e00ff */
[----:B------:R-:W-:-:S11]  /*b4a0*/  MOV R0, 0x1 ;  /* 0x0000000100007802 */ /* 0x000fd60000000f00 */
[----:B------:R-:W-:Y:S05]  /*b4b0*/  @!P0 BRA `(.L_x_292) ;  /* 0x0000000c00488947 */ /* 0x000fea0003800000 */
[----:B------:R-:W0:Y:S01]  /*b4c0*/  LDC R0, c[0x0][0x28c] ;  /* 0x0000a300ff007b82 */ /* 0x000e220000000800 */
[----:B------:R-:W1:Y:S01]  /*b4d0*/  S2R R11, SR_CgaCtaId ;  /* 0x00000000000b7919 */ /* 0x000e620000008800 */
[----:B------:R-:W-:Y:S01]  /*b4e0*/  ULDC UR5, c[0x0][0x600] ;  /* 0x0001800000057ab9 */ /* 0x000fe20000000800 */
[----:B------:R-:W-:Y:S01]  /*b4f0*/  ULDC UR4, c[0x0][0xc] ;  /* 0x0000030000047ab9 */ /* 0x000fe20000000800 */
[----:B------:R-:W-:Y:S01]  /*b500*/  UIADD3 UR16, UR5, -0x1, URZ ;  /* 0xffffffff05107890 */ /* 0x000fe2000fffe03f */
[----:B------:R-:W-:Y:S01]  /*b510*/  BSSY B0, `(.L_x_292) ;  /* 0x00000cc000007945 */ /* 0x000fe20003800000 */
[----:B------:R-:W-:Y:S01]  /*b520*/  ULDC UR6, c[0x0][0x658] ;  /* 0x0001960000067ab9 */ /* 0x000fe20000000800 */
[----:B------:R-:W-:Y:S01]  /*b530*/  ULDC UR5, c[0x0][0x10] ;  /* 0x0000040000057ab9 */ /* 0x000fe20000000800 */
[----:B------:R-:W-:Y:S01]  /*b540*/  UMOV UR7, 0xffffffff ;  /* 0xffffffff00077882 */ /* 0x000fe20000000000 */
[----:B------:R-:W-:Y:S01]  /*b550*/  UMOV UR8, 0x1 ;  /* 0x0000000100087882 */ /* 0x000fe20000000000 */
[----:B------:R-:W-:Y:S01]  /*b560*/  UIMAD.WIDE.U32 UR4, UR4, UR5, URZ ;  /* 0x00000005040472a5 */ /* 0x000fe2000f8e003f */
[----:B------:R-:W-:Y:S01]  /*b570*/  IMAD.MOV.U32 R9, RZ, RZ, 0x1 ;  /* 0x00000001ff097424 */ /* 0x000fe200078e00ff */
[----:B------:R-:W-:Y:S01]  /*b580*/  USHF.L.U32 UR7, UR7, UR6, URZ ;  /* 0x0000000607077299 */ /* 0x000fe2000800063f */
[----:B------:R-:W-:Y:S01]  /*b590*/  LOP3.LUT R13, R19, 0x2, RZ, 0xfc, !PT ;  /* 0x00000002130d7812 */ /* 0x000fe200078efcff */
[----:B------:R-:W-:-:S02]  /*b5a0*/  USHF.L.U32 UR18, UR8, UR6, URZ ;  /* 0x0000000608127299 */ /* 0x000fc4000800063f */
[----:B------:R-:W-:Y:S01]  /*b5b0*/  ULOP3.LUT UR17, URZ, UR7, URZ, 0x33, !UPT ;  /* 0x000000073f117292 */ /* 0x000fe2000f8e333f */
[----:B------:R-:W-:Y:S01]  /*b5c0*/  ULDC UR6, c[0x0][0x14] ;  /* 0x0000050000067ab9 */ /* 0x000fe20000000800 */
[----:B------:R-:W-:Y:S01]  /*b5d0*/  ULDC.64 UR22, c[0x0][0x198] ;  /* 0x0000660000167ab9 */ /* 0x000fe20000000a00 */
[----:B------:R-:W-:Y:S02]  /*b5e0*/  UIMAD.WIDE.U32 UR20, UR4, UR6, URZ ;  /* 0x00000006041472a5 */ /* 0x000fe4000f8e003f */
[----:B------:R-:W-:Y:S01]  /*b5f0*/  UIMAD UR13, UR5, UR6, URZ ;  /* 0x00000006050d72a4 */ /* 0x000fe2000f8e023f */
[----:B0-----:R-:W-:-:S03]  /*b600*/  VIADD R0, R0, 0x3f ;  /* 0x0000003f00007836 */ /* 0x001fc60000000000 */
[----:B------:R-:W-:Y:S02]  /*b610*/  UIADD3 UR13, UR21, UR13, URZ ;  /* 0x0000000d150d7290 */ /* 0x000fe4000fffe03f */
[----:B------:R-:W-:-:S04]  /*b620*/  SHF.R.S32.HI R3, RZ, 0x1f, R0 ;  /* 0x0000001fff037819 */ /* 0x000fc80000011400 */
[----:B------:R-:W-:Y:S01]  /*b630*/  LEA.HI R8, R3, R0, RZ, 0x6 ;  /* 0x0000000003087211 */ /* 0x000fe200078f30ff */
[C---:B-1----:R-:W-:Y:S02]  /*b640*/  IMAD.SHL.U32 R10, R11.reuse, 0x40, RZ ;  /* 0x000000400b0a7824 */ /* 0x042fe400078e00ff */
[----:B------:R-:W-:Y:S01]  /*b650*/  IMAD.SHL.U32 R11, R11, 0x1000, RZ ;  /* 0x000010000b0b7824 */ /* 0x000fe200078e00ff */
[----:B------:R-:W-:Y:S01]  /*b660*/  SHF.R.S32.HI R8, RZ, 0x6, R8 ;  /* 0x00000006ff087819 */ /* 0x000fe20000011408 */
[----:B------:R-:W-:Y:S01]  /*b670*/  IMAD.MOV.U32 R0, RZ, RZ, 0x1 ;  /* 0x00000001ff007424 */ /* 0x000fe200078e00ff */
[----:B------:R-:W-:Y:S01]  /*b680*/  LOP3.LUT R10, R10, 0x40, RZ, 0xc0, !PT ;  /* 0x000000400a0a7812 */ /* 0x000fe200078ec0ff */
[----:B------:R-:W-:Y:S01]  /*b690*/  IMAD.MOV.U32 R3, RZ, RZ, RZ ;  /* 0x000000ffff037224 */ /* 0x000fe200078e00ff */
[----:B------:R-:W-:Y:S01]  /*b6a0*/  LOP3.LUT R11, R11, 0x1000, RZ, 0xc0, !PT ;  /* 0x000010000b0b7812 */ /* 0x000fe200078ec0ff */
[----:B------:R-:W-:-:S07]  /*b6b0*/  VIADD R12, R8, 0x1 ;  /* 0x00000001080c7836 */ /* 0x000fce0000000000 */
.L_x_303:
[----:B------:R-:W-:-:S03]  /*b6c0*/  UMOV UR4, 0xffffffff ;  /* 0xffffffff00047882 */ /* 0x000fc60000000000 */
[----:B------:R-:W-:Y:S05]  /*b6d0*/  BRA.DIV UR4, `(.L_x_293) ;  /* 0x0000000e04a87947 */ /* 0x000fea000b800000 */
[----:B------:R-:W-:-:S13]  /*b6e0*/  ELECT P6, URZ, PT ;  /* 0x00000000003f782f */ /* 0x000fda00038c0000 */
.L_x_314:
[----:B------:R-:W0:Y:S01]  /*b6f0*/  LDC R4, c[0x0][0x28c] ;  /* 0x0000a300ff047b82 */ /* 0x000e220000000800 */
[----:B------:R-:W-:Y:S01]  /*b700*/  BSSY B1, `(.L_x_294) ;  /* 0x0000038000017945 */ /* 0x000fe20003800000 */
[----:B0-----:R-:W-:-:S13]  /*b710*/  ISETP.LT.OR P6, PT, R4, 0x1, !P6 ;  /* 0x000000010400780c */ /* 0x001fda00077c1670 */
[----:B------:R-:W-:Y:S05]  /*b720*/  @P6 BRA `(.L_x_295) ;  /* 0x0000000000d46947 */ /* 0x000fea0003800000 */
[----:B------:R-:W-:Y:S01]  /*b730*/  IMAD R21, R21, 0x80, R10 ;  /* 0x0000008015157824 */ /* 0x000fe200078e020a */
[----:B------:R-:W-:Y:S01]  /*b740*/  MOV R24, RZ ;  /* 0x000000ff00187202 */ /* 0x000fe20000000f00 */
[----:B------:R-:W-:Y:S02]  /*b750*/  IMAD.SHL.U32 R22, R20, 0x100, RZ ;  /* 0x0000010014167824 */ /* 0x000fe400078e00ff */
[----:B------:R-:W-:Y:S02]  /*b760*/  IMAD.MOV.U32 R4, RZ, RZ, R12 ;  /* 0x000000ffff047224 */ /* 0x000fe400078e000c */
[----:B------:R-:W-:Y:S02]  /*b770*/  IMAD.MOV.U32 R5, RZ, RZ, R0 ;  /* 0x000000ffff057224 */ /* 0x000fe400078e0000 */
[----:B------:R-:W-:-:S07]  /*b780*/  IMAD.MOV.U32 R14, RZ, RZ, R3 ;  /* 0x000000ffff0e7224 */ /* 0x000fce00078e0003 */
.L_x_298:
[----:B------:R-:W0:Y:S01]  /*b790*/  S2R R20, SR_CgaCtaId ;  /* 0x0000000000147919 */ /* 0x000e220000008800 */
[----:B------:R-:W-:Y:S02]  /*b7a0*/  MOV R7, 0x400 ;  /* 0x0000040000077802 */ /* 0x000fe40000000f00 */
[----:B------:R-:W-:-:S13]  /*b7b0*/  LOP3.LUT P1, RZ, R18, 0x7f, RZ, 0xc0, !PT ;  /* 0x0000007f12ff7812 */ /* 0x000fda000782c0ff */
[----:B------:R-:W1:Y:S01]  /*b7c0*/  @!P1 LDC R15, c[0x0][0x500] ;  /* 0x00014000ff0f9b82 */ /* 0x000e620000000800 */
[----:B0-----:R-:W-:Y:S02]  /*b7d0*/  LEA R23, R20, R7, 0x18 ;  /* 0x0000000714177211 */ /* 0x001fe400078ec0ff */
[----:B------:R-:W-:-:S03]  /*b7e0*/  SHF.L.U32 R7, R5, 0x1f, RZ ;  /* 0x0000001f05077819 */ /* 0x000fc600000006ff */
[----:B------:R-:W-:-:S04]  /*b7f0*/  IMAD R20, R14, 0x8, R23 ;  /* 0x000000080e147824 */ /* 0x000fc800078e0217 */
[----:B------:R-:W0:Y:S02]  /*b800*/  SYNCS.PHASECHK.TRANS64.TRYWAIT P0, [R20+URZ+0x20], R7 ;  /* 0x00002007140075a7 */ /* 0x000e24000800017f */
[----:B01----:R-:W-:Y:S05]  /*b810*/  @!P0 BRA `(.L_x_296) ;  /* 0x0000000c00788947 */ /* 0x003fea0003800000 */
.L_x_315:
[----:B0-----:R-:W-:Y:S01]  /*b820*/  PRMT R7, R13, 0x9910, RZ ;  /* 0x000099100d077816 */ /* 0x001fe200000000ff */
[----:B------:R0:W-:Y:S03]  /*b830*/  @!P1 SYNCS.ARRIVE.TRANS64 RZ, [R20+URZ], R15 ;  /* 0x0000000f14ff99a7 */ /* 0x0001e6000800003f */
[----:B------:R-:W-:-:S13]  /*b840*/  ISETP.NE.AND P0, PT, R7, 0x2, PT ;  /* 0x000000020700780c */ /* 0x000fda0003f05270 */
[----:B0-----:R-:W-:Y:S05]  /*b850*/  @P0 BRA `(.L_x_297) ;  /* 0x0000000000040947 */ /* 0x001fea0003800000 */
[----:B------:R-:W-:Y:S01]  /*b860*/  BPT.TRAP 0x1 ;  /* 0x000000040000795c */ /* 0x000fe20000300000 */
.L_x_297:
[----:B------:R-:W-:Y:S01]  /*b870*/  IMAD R7, R14, 0x2000, R11 ;  /* 0x000020000e077824 */ /* 0x000fe200078e020b */
[----:B------:R-:W-:Y:S01]  /*b880*/  R2UR UR9, R20 ;  /* 0x00000000140972ca */ /* 0x000fe200000e0000 */
[--C-:B------:R-:W-:Y:S01]  /*b890*/  IMAD R15, R14, 0x8000, R23.reuse ;  /* 0x000080000e0f7824 */ /* 0x100fe200078e0217 */
[----:B------:R-:W-:Y:S01]  /*b8a0*/  UIADD3 UR4, UP0, UR22, 0xf0, URZ ;  /* 0x000000f016047890 */ /* 0x000fe2000ff1e03f */
[----:B------:R-:W-:Y:S01]  /*b8b0*/  IMAD R7, R7, 0x2, R23 ;  /* 0x0000000207077824 */ /* 0x000fe200078e0217 */
[----:B------:R-:W-:Y:S01]  /*b8c0*/  R2UR UR11, R22 ;  /* 0x00000000160b72ca */ /* 0x000fe200000e0000 */
[----:B------:R-:W-:Y:S01]  /*b8d0*/  VIADD R4, R4, 0xffffffff ;  /* 0xffffffff04047836 */ /* 0x000fe20000000000 */
[----:B------:R-:W-:Y:S01]  /*b8e0*/  R2UR UR5, R15 ;  /* 0x000000000f0572ca */ /* 0x000fe200000e0000 */
[----:B------:R-:W-:Y:S01]  /*b8f0*/  UIADD3 UR24, UP1, UR22, 0x1f0, URZ ;  /* 0x000001f016187890 */ /* 0x000fe2000ff3e03f */
[----:B------:R-:W-:Y:S01]  /*b900*/  R2UR UR8, R7 ;  /* 0x00000000070872ca */ /* 0x000fe200000e0000 */
[----:B------:R-:W-:Y:S01]  /*b910*/  VIADD R14, R14, 0x1 ;  /* 0x000000010e0e7836 */ /* 0x000fe20000000000 */
[----:B------:R-:W-:Y:S01]  /*b920*/  R2UR UR10, R24 ;  /* 0x00000000180a72ca */ /* 0x000fe200000e0000 */
[----:B------:R-:W-:Y:S01]  /*b930*/  UIADD3.X UR25, URZ, UR23, URZ, UP1, !UPT ;  /* 0x000000173f197290 */ /* 0x000fe20008ffe43f */
[----:B------:R-:W-:Y:S01]  /*b940*/  R2UR UR12, R6 ;  /* 0x00000000060c72ca */ /* 0x000fe200000e0000 */
[----:B------:R-:W-:Y:S01]  /*b950*/  UMOV UR6, 0x0 ;  /* 0x0000000000067882 */ /* 0x000fe20000000000 */
[----:B------:R-:W-:Y:S01]  /*b960*/  R2UR UR19, R21 ;  /* 0x00000000151372ca */ /* 0x000fe200000e0000 */
[----:B------:R-:W-:Y:S01]  /*b970*/  UMOV UR7, 0x10000000 ;  /* 0x1000000000077882 */ /* 0x000fe20000000000 */
[----:B------:R-:W-:Y:S01]  /*b980*/  ISETP.GT.AND P1, PT, R4, 0x1, PT ;  /* 0x000000010400780c */ /* 0x000fe20003f24270 */
[----:B------:R-:W-:Y:S01]  /*b990*/  UMOV UR26, 0x30000 ;  /* 0x00030000001a7882 */ /* 0x000fe20000000000 */
[----:B------:R-:W-:Y:S01]  /*b9a0*/  ISETP.NE.AND P0, PT, R14, 0x4, PT ;  /* 0x000000040e00780c */ /* 0x000fe20003f05270 */
[----:B------:R-:W-:Y:S01]  /*b9b0*/  UIADD3 UR14, UR5, 0x100, URZ ;  /* 0x00000100050e7890 */ /* 0x000fe2000fffe03f */
[----:B------:R-:W-:Y:S01]  /*b9c0*/  VIADD R24, R24, 0x40 ;  /* 0x0000004018187836 */ /* 0x000fe20000000000 */
[----:B------:R-:W-:Y:S01]  /*b9d0*/  UIADD3.X UR5, URZ, UR23, URZ, UP0, !UPT ;  /* 0x000000173f057290 */ /* 0x000fe200087fe43f */
[----:B------:R-:W-:Y:S01]  /*b9e0*/  SEL R20, RZ, 0x1, P0 ;  /* 0x00000001ff147807 */ /* 0x000fe20000000000 */
[----:B------:R-:W-:Y:S01]  /*b9f0*/  UIADD3 UR15, UR8, 0x20100, URZ ;  /* 0x00020100080f7890 */ /* 0x000fe2000fffe03f */
[----:B------:R-:W-:-:S02]  /*ba00*/  SEL R14, R14, RZ, P0 ;  /* 0x000000ff0e0e7207 */ /* 0x000fc40000000000 */
[----:B------:R-:W-:Y:S01]  /*ba10*/  UMOV UR8, UR14 ;  /* 0x0000000e00087c82 */ /* 0x000fe20008000000 */
[----:B------:R-:W-:-:S03]  /*ba20*/  LOP3.LUT R5, R5, R20, RZ, 0x3c, !PT ;  /* 0x0000001405057212 */ /* 0x000fc600078e3cff */
[----:B------:R0:W-:Y:S02]  /*ba30*/  UTMALDG.3D [UR8], [UR4], desc[UR6] ;  /* 0x00000608040075b4 */ /* 0x0001e40008011000 */
[----:B0-----:R-:W-:Y:S01]  /*ba40*/  UMOV UR8, UR15 ;  /* 0x0000000f00087c82 */ /* 0x001fe20008000000 */
[----:B------:R-:W-:Y:S02]  /*ba50*/  UMOV UR11, UR19 ;  /* 0x00000013000b7c82 */ /* 0x000fe40008000000 */
[----:B------:R0:W-:Y:S02]  /*ba60*/  UTMALDG.3D.MULTICAST [UR8], [UR24], UR26, desc[UR6] ;  /* 0x00000608180073b4 */ /* 0x0001e4000801181a */
[----:B0-----:R-:W-:Y:S05]  /*ba70*/  @P1 BRA `(.L_x_298) ;  /* 0xfffffffc00441947 */ /* 0x001fea000383ffff */
.L_x_295:
[----:B------:R-:W-:Y:S05]  /*ba80*/  BSYNC B1 ;  /* 0x0000000000017941 */ /* 0x000fea0003800000 */
.L_x_294:
[----:B------:R-:W-:Y:S01]  /*ba90*/  LOP3.LUT P1, RZ, R9, 0xff, RZ, 0xc0, !PT ;  /* 0x000000ff09ff7812 */ /* 0x000fe2000782c0ff */
[----:B------:R-:W-:Y:S01]  /*baa0*/  ULDC.64 UR4, c[0x0][0x650] ;  /* 0x0001940000047ab9 */ /* 0x000fe20000000a00 */
[----:B------:R-:W-:Y:S01]  /*bab0*/  IADD3 R3, R8, R3, RZ ;  /* 0x0000000308037210 */ /* 0x000fe20007ffe0ff */
[----:B------:R-:W-:Y:S01]  /*bac0*/  BSSY B1, `(.L_x_299) ;  /* 0x000006e000017945 */ /* 0x000fe20003800000 */
[----:B------:R-:W-:Y:S01]  /*bad0*/  IADD3 R16, P2, R16, UR20, RZ ;  /* 0x0000001410107c10 */ /* 0x000fe2000ff5e0ff */
[----:B------:R-:W-:Y:S01]  /*bae0*/  IMAD.MOV.U32 R20, RZ, RZ, -0x1 ;  /* 0xffffffffff147424 */ /* 0x000fe200078e00ff */
[----:B------:R-:W-:Y:S01]  /*baf0*/  ISETP.GT.U32.AND P0, PT, R3, 0x3, PT ;  /* 0x000000030300780c */ /* 0x000fe20003f04070 */
[----:B------:R-:W-:Y:S01]  /*bb00*/  IMAD.MOV.U32 R21, RZ, RZ, -0x1 ;  /* 0xffffffffff157424 */ /* 0x000fe200078e00ff */
[----:B------:R-:W-:Y:S02]  /*bb10*/  SHF.R.U32.HI R4, RZ, 0x2, R3 ;  /* 0x00000002ff047819 */ /* 0x000fe40000011603 */
[----:B------:R-:W-:-:S02]  /*bb20*/  ISETP.LT.U32.AND P0, PT, R8, 0x4, P0 ;  /* 0x000000040800780c */ /* 0x000fc40000701070 */
[----:B------:R-:W-:Y:S01]  /*bb30*/  IADD3.X R17, R17, UR13, RZ, P2, !PT ;  /* 0x0000000d11117c10 */ /* 0x000fe200097fe4ff */
[----:B------:R-:W0:Y:S01]  /*bb40*/  @P1 S2R R6, SR_CgaCtaId ;  /* 0x0000000000061919 */ /* 0x000e220000008800 */
[----:B------:R-:W-:Y:S02]  /*bb50*/  @P1 MOV R5, 0x400 ;  /* 0x0000040000051802 */ /* 0x000fe40000000f00 */
[----:B------:R-:W-:Y:S02]  /*bb60*/  ISETP.GE.U32.AND P2, PT, R16, UR4, PT ;  /* 0x0000000410007c0c */ /* 0x000fe4000bf46070 */
[----:B------:R-:W-:Y:S02]  /*bb70*/  LOP3.LUT R4, R4, 0x1, RZ, 0xc0, !PT ;  /* 0x0000000104047812 */ /* 0x000fe400078ec0ff */
[----:B------:R-:W-:Y:S02]  /*bb80*/  LOP3.LUT R3, R3, 0x3, RZ, 0xc0, !PT ;  /* 0x0000000303037812 */ /* 0x000fe400078ec0ff */
[----:B------:R-:W-:-:S02]  /*bb90*/  PRMT R9, RZ, 0x7610, R9 ;  /* 0x00007610ff097816 */ /* 0x000fc40000000009 */
[----:B0-----:R-:W-:Y:S01]  /*bba0*/  @P1 LEA R5, R6, R5, 0x18 ;  /* 0x0000000506051211 */ /* 0x001fe200078ec0ff */
[----:B------:R-:W-:-:S03]  /*bbb0*/  IMAD.MOV.U32 R6, RZ, RZ, -0x1 ;  /* 0xffffffffff067424 */ /* 0x000fc600078e00ff */
[----:B------:R0:W-:Y:S01]  /*bbc0*/  @P1 SYNCS.ARRIVE.TRANS64.A1T0 RZ, [R5+URZ+0x58], RZ ;  /* 0x000058ff05ff19a7 */ /* 0x0001e2000810003f */
[----:B------:R-:W-:-:S04]  /*bbd0*/  ISETP.NE.U32.AND P1, PT, R4, 0x1, PT ;  /* 0x000000010400780c */ /* 0x000fc80003f25070 */
[----:B------:R-:W-:Y:S02]  /*bbe0*/  ISETP.GT.U32.AND P1, PT, R8, 0x3, !P1 ;  /* 0x000000030800780c */ /* 0x000fe40004f24070 */
[----:B0-----:R-:W-:Y:S02]  /*bbf0*/  SEL R5, RZ, 0x1, !P0 ;  /* 0x00000001ff057807 */ /* 0x001fe40004000000 */
[----:B------:R-:W-:Y:S02]  /*bc00*/  ISETP.GE.U32.AND.EX P0, PT, R17, UR5, PT, P2 ;  /* 0x0000000511007c0c */ /* 0x000fe4000bf06120 */
[----:B------:R-:W-:-:S04]  /*bc10*/  SEL R4, RZ, 0x1, !P1 ;  /* 0x00000001ff047807 */ /* 0x000fc80004800000 */
[----:B------:R-:W-:Y:S02]  /*bc20*/  LOP3.LUT R0, R4, R0, R5, 0x96, !PT ;  /* 0x0000000004007212 */ /* 0x000fe400078e9605 */
[----:B------:R-:W-:-:S05]  /*bc30*/  PRMT R4, RZ, 0x7610, R4 ;  /* 0x00007610ff047816 */ /* 0x000fca0000000004 */
[----:B------:R-:W-:Y:S05]  /*bc40*/  @P0 BRA `(.L_x_300) ;  /* 0x0000000400540947 */ /* 0x000fea0003800000 */
[----:B------:R-:W0:Y:S01]  /*bc50*/  S2R R15, SR_CTAID.X ;  /* 0x00000000000f7919 */ /* 0x000e220000002500 */
[----:B------:R-:W-:Y:S01]  /*bc60*/  ULDC.64 UR4, c[0x0][0x628] ;  /* 0x00018a0000047ab9 */ /* 0x000fe20000000a00 */
[----:B------:R-:W-:Y:S01]  /*bc70*/  ULDC UR7, c[0x0][0x630] ;  /* 0x00018c0000077ab9 */ /* 0x000fe20000000800 */
[----:B------:R-:W-:Y:S01]  /*bc80*/  ISETP.NE.U32.AND P0, PT, RZ, UR4, PT ;  /* 0x00000004ff007c0c */ /* 0x000fe2000bf05070 */
[----:B------:R-:W1:Y:S01]  /*bc90*/  S2R R20, SR_CTAID.Y ;  /* 0x0000000000147919 */ /* 0x000e620000002600 */
[----:B------:R-:W-:Y:S01]  /*bca0*/  ULDC UR8, c[0x0][0x150] ;  /* 0x0000540000087ab9 */ /* 0x000fe20000000800 */
[----:B------:R-:W-:Y:S01]  /*bcb0*/  IMAD.MOV.U32 R4, RZ, RZ, R16 ;  /* 0x000000ffff047224 */ /* 0x000fe200078e0010 */
[----:B------:R-:W-:Y:S01]  /*bcc0*/  ISETP.NE.AND.EX P0, PT, RZ, UR5, PT, P0 ;  /* 0x00000005ff007c0c */ /* 0x000fe2000bf05300 */
[----:B------:R-:W-:Y:S01]  /*bcd0*/  IMAD.MOV.U32 R5, RZ, RZ, R17 ;  /* 0x000000ffff057224 */ /* 0x000fe200078e0011 */
[----:B0-----:R-:W-:-:S11]  /*bce0*/  I2FP.F32.U32 R22, R15 ;  /* 0x0000000f00167245 */ /* 0x001fd60000201000 */
[----:B------:R-:W-:Y:S05]  /*bcf0*/  @!P0 BRA `(.L_x_301) ;  /* 0x0000000000288947 */ /* 0x000fea0003800000 */
[----:B------:R-:W-:Y:S02]  /*bd00*/  ULDC UR6, c[0x0][0x634] ;  /* 0x00018d0000067ab9 */ /* 0x000fe40000000800 */
[----:B------:R-:W-:-:S05]  /*bd10*/  IADD3 R5, P0, R16, UR6, RZ ;  /* 0x0000000610057c10 */ /* 0x000fca000ff1e0ff */
[----:B------:R-:W-:-:S04]  /*bd20*/  IMAD.X R21, RZ, RZ, R17, P0 ;  /* 0x000000ffff157224 */ /* 0x000fc800000e0611 */
[----:B------:R-:W-:-:S04]  /*bd30*/  IMAD.WIDE.U32 R6, R21, UR4, RZ ;  /* 0x0000000415067c25 */ /* 0x000fc8000f8e00ff */
[----:B------:R-:W-:-:S04]  /*bd40*/  IMAD.WIDE.U32 R6, P0, R5, UR5, R6 ;  /* 0x0000000505067c25 */ /* 0x000fc8000f800006 */
[----:B------:R-:W-:-:S04]  /*bd50*/  IMAD.WIDE.U32 R4, R5, UR4, RZ ;  /* 0x0000000405047c25 */ /* 0x000fc8000f8e00ff */
[----:B------:R-:W-:Y:S01]  /*bd60*/  IMAD.MOV.U32 R4, RZ, RZ, R7 ;  /* 0x000000ffff047224 */ /* 0x000fe200078e0007 */
[----:B------:R-:W-:Y:S01]  /*bd70*/  IADD3 RZ, P1, R5, R6, RZ ;  /* 0x0000000605ff7210 */ /* 0x000fe20007f3e0ff */
[----:B------:R-:W-:-:S04]  /*bd80*/  IMAD.X R5, RZ, RZ, RZ, P0 ;  /* 0x000000ffff057224 */ /* 0x000fc800000e06ff */
[----:B------:R-:W-:-:S08]  /*bd90*/  IMAD.WIDE.U32.X R4, R21, UR5, R4, P1 ;  /* 0x0000000515047c25 */ /* 0x000fd000088e0404 */
.L_x_301:
[--C-:B------:R-:W-:Y:S01]  /*bda0*/  SHF.R.U64 R14, R4, UR7, R5.reuse ;  /* 0x00000007040e7c19 */ /* 0x100fe20008001205 */
[----:B------:R-:W-:Y:S01]  /*bdb0*/  FMUL R22, R22, UR8 ;  /* 0x0000000816167c20 */ /* 0x000fe20008400000 */
[----:B------:R-:W-:Y:S01]  /*bdc0*/  SHF.R.U32.HI R4, RZ, UR7, R5 ;  /* 0x00000007ff047c19 */ /* 0x000fe20008011605 */
[----:B------:R-:W0:Y:S01]  /*bdd0*/  LDC R6, c[0x0][0x144] ;  /* 0x00005100ff067b82 */ /* 0x000e220000000800 */
[----:B------:R-:W-:Y:S01]  /*bde0*/  IADD3 R5, P0, RZ, -R14, RZ ;  /* 0x8000000eff057210 */ /* 0x000fe20007f1e0ff */
[----:B------:R-:W-:Y:S01]  /*bdf0*/  ULDC UR6, c[0x0][0x154] ;  /* 0x0000550000067ab9 */ /* 0x000fe20000000800 */
[----:B-1----:R-:W-:Y:S01]  /*be00*/  I2FP.F32.U32 R7, R20 ;  /* 0x0000001400077245 */ /* 0x002fe20000201000 */
[----:B------:R-:W1:Y:S01]  /*be10*/  F2I.U32.TRUNC.NTZ R22, R22 ;  /* 0x0000001600167305 */ /* 0x000e62000020f000 */
[----:B------:R-:W-:Y:S01]  /*be20*/  ULDC.64 UR4, c[0x0][0x620] ;  /* 0x0001880000047ab9 */ /* 0x000fe20000000a00 */
[----:B------:R-:W-:Y:S01]  /*be30*/  IMAD.X R4, RZ, RZ, ~R4, P0 ;  /* 0x000000ffff047224 */ /* 0x000fe200000e0e04 */
[----:B------:R-:W-:Y:S01]  /*be40*/  ISETP.NE.AND P2, PT, R2, 0x1, PT ;  /* 0x000000010200780c */ /* 0x000fe20003f45270 */
[----:B------:R-:W-:Y:S01]  /*be50*/  FMUL R23, R7, UR6 ;  /* 0x0000000607177c20 */ /* 0x000fe20008400000 */
[----:B------:R-:W2:Y:S01]  /*be60*/  LDC R25, c[0x0][0x148] ;  /* 0x00005200ff197b82 */ /* 0x000ea20000000800 */
[----:B------:R-:W-:Y:S01]  /*be70*/  IMAD R4, R4, UR4, RZ ;  /* 0x0000000404047c24 */ /* 0x000fe2000f8e02ff */
[----:B------:R-:W-:-:S02]  /*be80*/  ULDC.64 UR6, c[0x0][0x640] ;  /* 0x0001900000067ab9 */ /* 0x000fc40000000a00 */
[----:B------:R-:W-:Y:S01]  /*be90*/  ISETP.NE.U32.AND P0, PT, RZ, UR6, PT ;  /* 0x00000006ff007c0c */ /* 0x000fe2000bf05070 */
[----:B------:R-:W3:Y:S01]  /*bea0*/  F2I.U32.TRUNC.NTZ R23, R23 ;  /* 0x0000001700177305 */ /* 0x000ee2000020f000 */
[C---:B------:R-:W-:Y:S02]  /*beb0*/  IMAD R7, R5.reuse, UR5, R4 ;  /* 0x0000000505077c24 */ /* 0x040fe4000f8e0204 */
[----:B------:R-:W-:Y:S01]  /*bec0*/  IMAD.WIDE.U32 R4, R5, UR4, R16 ;  /* 0x0000000405047c25 */ /* 0x000fe2000f8e0010 */
[----:B------:R-:W-:Y:S01]  /*bed0*/  ULDC UR4, c[0x0][0x618] ;  /* 0x0001860000047ab9 */ /* 0x000fe20000000800 */
[----:B------:R-:W-:Y:S02]  /*bee0*/  ISETP.NE.AND.EX P0, PT, RZ, UR7, PT, P0 ;  /* 0x00000007ff007c0c */ /* 0x000fe4000bf05300 */
[----:B-1----:R-:W-:Y:S01]  /*bef0*/  IMAD.MOV R22, RZ, RZ, -R22 ;  /* 0x000000ffff167224 */ /* 0x002fe200078e0a16 */
[----:B------:R-:W-:-:S03]  /*bf00*/  IADD3 R5, R5, R7, RZ ;  /* 0x0000000705057210 */ /* 0x000fc60007ffe0ff */
[----:B0-----:R-:W-:Y:S01]  /*bf10*/  IMAD R15, R6, R22, R15 ;  /* 0x00000016060f7224 */ /* 0x001fe200078e020f */
[--C-:B------:R-:W-:Y:S02]  /*bf20*/  SHF.R.U64 R21, R4, UR4, R5.reuse ;  /* 0x0000000404157c19 */ /* 0x100fe40008001205 */
[----:B------:R-:W-:Y:S01]  /*bf30*/  SHF.R.U32.HI R4, RZ, UR4, R5 ;  /* 0x00000004ff047c19 */ /* 0x000fe20008011605 */
[----:B------:R-:W-:Y:S01]  /*bf40*/  ULDC UR4, c[0x0][0x608] ;  /* 0x0001820000047ab9 */ /* 0x000fe20000000800 */
[----:B---3--:R-:W-:Y:S02]  /*bf50*/  IMAD.MOV R6, RZ, RZ, -R23 ;  /* 0x000000ffff067224 */ /* 0x008fe400078e0a17 */
[--C-:B------:R-:W-:Y:S02]  /*bf60*/  SHF.R.U64 R22, R21, UR4, R4.reuse ;  /* 0x0000000415167c19 */ /* 0x100fe40008001204 */
[----:B------:R-:W-:Y:S01]  /*bf70*/  SHF.R.U32.HI R5, RZ, UR4, R4 ;  /* 0x00000004ff057c19 */ /* 0x000fe20008011604 */
[----:B------:R-:W-:Y:S01]  /*bf80*/  ULDC UR4, c[0x0][0x658] ;  /* 0x0001960000047ab9 */ /* 0x000fe20000000800 */
[----:B--2---:R-:W-:-:S02]  /*bf90*/  @P2 IMAD R15, R25, R6, R20 ;  /* 0x00000006190f2224 */ /* 0x004fc400078e0214 */
[--C-:B------:R-:W-:Y:S02]  /*bfa0*/  SHF.R.U64 R20, R22, UR4, R5.reuse ;  /* 0x0000000416147c19 */ /* 0x100fe40008001205 */
[----:B------:R-:W-:-:S03]  /*bfb0*/  SHF.R.U32.HI R23, RZ, UR4, R5 ;  /* 0x00000004ff177c19 */ /* 0x000fc60008011605 */
[----:B------:R-:W-:Y:S02]  /*bfc0*/  IMAD.MOV.U32 R6, RZ, RZ, R20 ;  /* 0x000000ffff067224 */ /* 0x000fe400078e0014 */
[----:B------:R-:W-:Y:S01]  /*bfd0*/  IMAD.MOV.U32 R5, RZ, RZ, R23 ;  /* 0x000000ffff057224 */ /* 0x000fe200078e0017 */
[----:B------:R-:W-:Y:S06]  /*bfe0*/  @!P0 BRA `(.L_x_302) ;  /* 0x00000000002c8947 */ /* 0x000fec0003800000 */
        /* <DEDUP_REMOVED lines=9> */
[----:B------:R-:W-:-:S04]  /*c080*/  IMAD.WIDE.U32.X R4, R23, UR7, R4, P1 ;  /* 0x0000000717047c25 */ /* 0x000fc800088e0404 */
[----:B------:R-:W-:-:S07]  /*c090*/  IMAD.MOV.U32 R6, RZ, RZ, R4 ;  /* 0x000000ffff067224 */ /* 0x000fce00078e0004 */
.L_x_302:
[----:B------:R-:W-:Y:S01]  /*c0a0*/  ULDC UR4, c[0x0][0x648] ;  /* 0x0001920000047ab9 */ /* 0x000fe20000000800 */
[----:B------:R-:W-:Y:S01]  /*c0b0*/  LOP3.LUT R4, R22, UR17, RZ, 0xc0, !PT ;  /* 0x0000001116047c12 */ /* 0x000fe2000f8ec0ff */
[----:B------:R-:W-:Y:S01]  /*c0c0*/  ULDC UR5, c[0x0][0x610] ;  /* 0x0001840000057ab9 */ /* 0x000fe20000000800 */
[----:B------:R-:W-:Y:S01]  /*c0d0*/  SHF.R.U64 R5, R6, UR4, R5 ;  /* 0x0000000406057c19 */ /* 0x000fe20008001205 */
[----:B------:R-:W-:Y:S01]  /*c0e0*/  ULDC UR4, c[0x0][0x638] ;  /* 0x00018e0000047ab9 */ /* 0x000fe20000000800 */
[----:B------:R-:W-:Y:S01]  /*c0f0*/  LOP3.LUT R21, R21, UR16, RZ, 0xc0, !PT ;  /* 0x0000001015157c12 */ /* 0x000fe2000f8ec0ff */
[----:B------:R-:W-:Y:S02]  /*c100*/  IMAD.MOV.U32 R6, RZ, RZ, R14 ;  /* 0x000000ffff067224 */ /* 0x000fe400078e000e */
[----:B------:R-:W-:Y:S02]  /*c110*/  IMAD.MOV R7, RZ, RZ, -R5 ;  /* 0x000000ffff077224 */ /* 0x000fe400078e0a05 */
[----:B------:R-:W-:-:S02]  /*c120*/  IMAD R4, R5, UR18, R4 ;  /* 0x0000001205047c24 */ /* 0x000fc4000f8e0204 */
[----:B------:R-:W-:Y:S01]  /*c130*/  IMAD R20, R7, UR4, R20 ;  /* 0x0000000407147c24 */ /* 0x000fe2000f8e0214 */
[----:B------:R-:W-:Y:S01]  /*c140*/  ULDC UR4, c[0x0][0x600] ;  /* 0x0001800000047ab9 */ /* 0x000fe20000000800 */
[----:B------:R-:W-:Y:S02]  /*c150*/  IMAD R15, R4, UR5, R15 ;  /* 0x00000005040f7c24 */ /* 0x000fe4000f8e020f */
[----:B------:R-:W-:Y:S02]  /*c160*/  IMAD R20, R20, UR4, R21 ;  /* 0x0000000414147c24 */ /* 0x000fe4000f8e0215 */
[----:B------:R-:W-:-:S03]  /*c170*/  IMAD.MOV.U32 R4, RZ, RZ, 0x1 ;  /* 0x00000001ff047424 */ /* 0x000fc600078e00ff */
[----:B------:R-:W-:Y:S02]  /*c180*/  SEL R21, R20, R15, !P2 ;  /* 0x0000000f14157207 */ /* 0x000fe40005000000 */
[----:B------:R-:W-:-:S07]  /*c190*/  SEL R20, R15, R20, !P2 ;  /* 0x000000140f147207 */ /* 0x000fce0005000000 */
.L_x_300:
[----:B------:R-:W-:Y:S05]  /*c1a0*/  BSYNC B1 ;  /* 0x0000000000017941 */ /* 0x000fea0003800000 */
.L_x_299:
[----:B------:R-:W-:-:S13]  /*c1b0*/  LOP3.LUT P0, RZ, R4, 0xff, RZ, 0xc0, !PT ;  /* 0x000000ff04ff7812 */ /* 0x000fda000780c0ff */
[----:B------:R-:W-:Y:S05]  /*c1c0*/  @P0 BRA `(.L_x_303) ;  /* 0xfffffff4003c0947 */ /* 0x000fea000383ffff */
[----:B------:R-:W-:Y:S05]  /*c1d0*/  BSYNC B0 ;  /* 0x0000000000007941 */ /* 0x000fea0003800000 */
.L_x_292:
[----:B------:R-:W-:-:S03]  /*c1e0*/  UMOV UR4, 0xffffffff ;  /* 0xffffffff00047882 */ /* 0x000fc60000000000 */
[----:B------:R-:W-:Y:S05]  /*c1f0*/  BRA.DIV UR4, `(.L_x_304) ;  /* 0x0000000604147947 */ /* 0x000fea000b800000 */
[----:B------:R-:W-:-:S13]  /*c200*/  ELECT P6, URZ, PT ;  /* 0x00000000003f782f */ /* 0x000fda00038c0000 */
.L_x_318:
[----:B------:R-:W-:Y:S04]  /*c210*/  BSSY B0, `(.L_x_305) ;  /* 0x000002b000007945 */ /* 0x000fe80003800000 */
[----:B------:R-:W-:Y:S05]  /*c220*/  @!P6 BRA `(.L_x_306) ;  /* 0x0000000000a4e947 */ /* 0x000fea0003800000 */
[----:B------:R-:W-:-:S04]  /*c230*/  LOP3.LUT R19, R19, 0x2, RZ, 0xfc, !PT ;  /* 0x0000000213137812 */ /* 0x000fc800078efcff */
[----:B------:R-:W-:-:S13]  /*c240*/  ISETP.NE.AND P0, PT, R19, 0x3, PT ;  /* 0x000000031300780c */ /* 0x000fda0003f05270 */
[----:B------:R-:W-:Y:S05]  /*c250*/  @!P0 BRA `(.L_x_307) ;  /* 0x0000000000048947 */ /* 0x000fea0003800000 */
[----:B------:R-:W-:Y:S01]  /*c260*/  BPT.TRAP 0x1 ;  /* 0x000000040000795c */ /* 0x000fe20000300000 */
.L_x_307:
[----:B------:R-:W0:Y:S01]  /*c270*/  S2R R5, SR_CgaCtaId ;  /* 0x0000000000057919 */ /* 0x000e220000008800 */
[----:B------:R-:W-:Y:S02]  /*c280*/  MOV R2, 0x400 ;  /* 0x0000040000027802 */ /* 0x000fe40000000f00 */
[----:B------:R-:W-:Y:S02]  /*c290*/  SHF.L.U32 R4, R0, 0x1f, RZ ;  /* 0x0000001f00047819 */ /* 0x000fe400000006ff */
[----:B0-----:R-:W-:-:S04]  /*c2a0*/  LEA R2, R5, R2, 0x18 ;  /* 0x0000000205027211 */ /* 0x001fc800078ec0ff */
[----:B------:R-:W-:-:S05]  /*c2b0*/  IADD3 R2, R2, 0x20, RZ ;  /* 0x0000002002027810 */ /* 0x000fca0007ffe0ff */
[C---:B------:R-:W-:Y:S02]  /*c2c0*/  IMAD R7, R3.reuse, 0x8, R2 ;  /* 0x0000000803077824 */ /* 0x040fe400078e0202 */
[----:B------:R-:W-:Y:S02]  /*c2d0*/  VIADD R3, R3, 0x1 ;  /* 0x0000000103037836 */ /* 0x000fe40000000000 */
[----:B------:R-:W0:Y:S03]  /*c2e0*/  SYNCS.PHASECHK.TRANS64.TRYWAIT P0, [R7+URZ], R4 ;  /* 0x00000004070075a7 */ /* 0x000e26000800017f */
[----:B------:R-:W-:-:S04]  /*c2f0*/  ISETP.NE.AND P1, PT, R3, 0x4, PT ;  /* 0x000000040300780c */ /* 0x000fc80003f25270 */
[----:B------:R-:W-:Y:S02]  /*c300*/  SEL R5, RZ, 0x1, P1 ;  /* 0x00000001ff057807 */ /* 0x000fe40000800000 */
[----:B------:R-:W-:Y:S02]  /*c310*/  SEL R3, R3, RZ, P1 ;  /* 0x000000ff03037207 */ /* 0x000fe40000800000 */
[----:B------:R-:W-:-:S03]  /*c320*/  LOP3.LUT R6, R0, R5, RZ, 0x3c, !PT ;  /* 0x0000000500067212 */ /* 0x000fc600078e3cff */
[----:B------:R-:W-:Y:S01]  /*c330*/  IMAD R8, R3, 0x8, R2 ;  /* 0x0000000803087824 */ /* 0x000fe200078e0202 */
[----:B------:R-:W-:Y:S01]  /*c340*/  SHF.L.U32 R5, R6, 0x1f, RZ ;  /* 0x0000001f06057819 */ /* 0x000fe200000006ff */
[----:B0-----:R-:W-:Y:S06]  /*c350*/  @!P0 BRA `(.L_x_308) ;  /* 0x0000000000dc8947 */ /* 0x001fec0003800000 */
.L_x_319:
[----:B------:R-:W1:Y:S01]  /*c360*/  SYNCS.PHASECHK.TRANS64.TRYWAIT P0, [R8+URZ], R5 ;  /* 0x00000005080075a7 */ /* 0x000e62000800017f */
[----:B------:R-:W-:-:S05]  /*c370*/  VIADD R0, R3, 0x1 ;  /* 0x0000000103007836 */ /* 0x000fca0000000000 */
[----:B------:R-:W-:-:S04]  /*c380*/  ISETP.NE.AND P1, PT, R0, 0x4, PT ;  /* 0x000000040000780c */ /* 0x000fc80003f25270 */
[----:B------:R-:W-:Y:S02]  /*c390*/  SEL R3, RZ, 0x1, P1 ;  /* 0x00000001ff037807 */ /* 0x000fe40000800000 */
[----:B0-----:R-:W-:Y:S02]  /*c3a0*/  SEL R7, R0, RZ, P1 ;  /* 0x000000ff00077207 */ /* 0x001fe40000800000 */
[----:B------:R-:W-:-:S03]  /*c3b0*/  LOP3.LUT R9, R6, R3, RZ, 0x3c, !PT ;  /* 0x0000000306097212 */ /* 0x000fc600078e3cff */
[----:B------:R-:W-:Y:S01]  /*c3c0*/  IMAD R11, R7, 0x8, R2 ;  /* 0x00000008070b7824 */ /* 0x000fe200078e0202 */
[----:B------:R-:W-:Y:S01]  /*c3d0*/  SHF.L.U32 R6, R9, 0x1f, RZ ;  /* 0x0000001f09067819 */ /* 0x000fe200000006ff */
[----:B-1----:R-:W-:Y:S06]  /*c3e0*/  @!P0 BRA `(.L_x_309) ;  /* 0x0000000000cc8947 */ /* 0x002fec0003800000 */
.L_x_320:
[----:B------:R-:W1:Y:S01]  /*c3f0*/  SYNCS.PHASECHK.TRANS64.TRYWAIT P0, [R11+URZ], R6 ;  /* 0x000000060b0075a7 */ /* 0x000e62000800017f */
[----:B------:R-:W-:-:S05]  /*c400*/  VIADD R0, R7, 0x1 ;  /* 0x0000000107007836 */ /* 0x000fca0000000000 */
[----:B------:R-:W-:-:S04]  /*c410*/  ISETP.NE.AND P1, PT, R0, 0x4, PT ;  /* 0x000000040000780c */ /* 0x000fc80003f25270 */
[----:B------:R-:W-:Y:S02]  /*c420*/  SEL R4, RZ, 0x1, P1 ;  /* 0x00000001ff047807 */ /* 0x000fe40000800000 */
[----:B------:R-:W-:Y:S02]  /*c430*/  SEL R3, R0, RZ, P1 ;  /* 0x000000ff00037207 */ /* 0x000fe40000800000 */
[----:B------:R-:W-:Y:S01]  /*c440*/  LOP3.LUT R0, R9, R4, RZ, 0x3c, !PT ;  /* 0x0000000409007212 */ /* 0x000fe200078e3cff */
[----:B-1----:R-:W-:Y:S06]  /*c450*/  @!P0 BRA `(.L_x_310) ;  /* 0x0000000000c48947 */ /* 0x002fec0003800000 */
.L_x_321:
[----:B------:R-:W-:Y:S01]  /*c460*/  IMAD R3, R3, 0x8, R2 ;  /* 0x0000000803037824 */ /* 0x000fe200078e0202 */
[----:B------:R-:W-:-:S07]  /*c470*/  SHF.L.U32 R0, R0, 0x1f, RZ ;  /* 0x0000001f00007819 */ /* 0x000fce00000006ff */
.L_x_311:
[----:B--2---:R2:W3:Y:S02]  /*c480*/  SYNCS.PHASECHK.TRANS64.TRYWAIT P0, [R3+URZ], R0 ;  /* 0x00000000030075a7 */ /* 0x0044e4000800017f */
[----:B---3--:R-:W-:Y:S05]  /*c490*/  @!P0 NANOSLEEP.SYNCS 0x989680 ;  /* 0x009896800000895d */ /* 0x008fea0003900000 */
[----:B------:R-:W3:Y:S02]  /*c4a0*/  @!P0 SYNCS.PHASECHK.TRANS64 P0, [R3+URZ], R0 ;  /* 0x00000000030085a7 */ /* 0x000ee4000800007f */
[----:B---3--:R-:W-:Y:S05]  /*c4b0*/  @!P0 BRA `(.L_x_311) ;  /* 0xfffffffc00f08947 */ /* 0x008fea000383ffff */
.L_x_306:
[----:B------:R-:W-:Y:S05]  /*c4c0*/  BSYNC B0 ;  /* 0x0000000000007941 */ /* 0x000fea0003800000 */
.L_x_305:
[----:B------:R-:W-:Y:S05]  /*c4d0*/  EXIT ;  /* 0x000000000000794d */ /* 0x000fea0003800000 */
.L_x_21:
[----:B----4-:R4:W0:Y:S02]  /*c4e0*/  SYNCS.PHASECHK.TRANS64.TRYWAIT P1, [R3+URZ], R0 ;  /* 0x00000000030075a7 */ /* 0x010824000802017f */
[----:B0-----:R-:W-:Y:S05]  /*c4f0*/  @!P1 NANOSLEEP.SYNCS 0x989680 ;  /* 0x009896800000995d */ /* 0x001fea0003900000 */
[----:B------:R-:W0:Y:S02]  /*c500*/  @!P1 SYNCS.PHASECHK.TRANS64 P1, [R3+URZ], R0 ;  /* 0x00000000030095a7 */ /* 0x000e24000802007f */
[----:B0-----:R-:W-:Y:S05]  /*c510*/  @!P1 BRA `(.L_x_21) ;  /* 0xfffffffc00f09947 */ /* 0x001fea000383ffff */
[----:B------:R-:W-:Y:S05]  /*c520*/  BRA `(.L_x_20) ;  /* 0xffffff4c00fc7947 */ /* 0x000fea000383ffff */
.L_x_26:
[----:B-1----:R1:W3:Y:S02]  /*c530*/  SYNCS.PHASECHK.TRANS64.TRYWAIT P1, [R5+URZ], R4 ;  /* 0x00000004050075a7 */ /* 0x0022e4000802017f */
[----:B---3--:R-:W-:Y:S05]  /*c540*/  @!P1 NANOSLEEP.SYNCS 0x989680 ;  /* 0x009896800000995d */ /* 0x008fea0003900000 */
[----:B------:R-:W3:Y:S02]  /*c550*/  @!P1 SYNCS.PHASECHK.TRANS64 P1, [R5+URZ], R4 ;  /* 0x00000004050095a7 */ /* 0x000ee4000802007f */
[----:B---3--:R-:W-:Y:S05]  /*c560*/  @!P1 BRA `(.L_x_26) ;  /* 0xfffffffc00f09947 */ /* 0x008fea000383ffff */
[----:B------:R-:W-:Y:S05]  /*c570*/  BRA `(.L_x_25) ;  /* 0xffffff54003c7947 */ /* 0x000fea000383ffff */
.L_x_293:
[----:B------:R-:W-:Y:S01]  /*c580*/  BSSY B1, `(.L_x_312) ;  /* 0x0000006000017945 */ /* 0x000fe20003800000 */
[----:B------:R-:W-:-:S07]  /*c590*/  IMAD.MOV.U32 R15, RZ, RZ, -0x1 ;  /* 0xffffffffff0f7424 */ /* 0x000fce00078e00ff */
[----:B------:R-:W-:Y:S05]  /*c5a0*/  WARPSYNC.COLLECTIVE R15, `(.L_x_313) ;  /* 0x000000000f0c7348 */ /* 0x000fea0003c00000 */
[----:B------:R-:W-:Y:S02]  /*c5b0*/  ELECT P6, UR62, PT ;  /* 0x00000000003e782f */ /* 0x000fe400038c0000 */
[----:B------:R-:W-:Y:S01]  /*c5c0*/  MOV R14, UR62 ;  /* 0x0000003e000e7c02 */ /* 0x000fe20008000f00 */
[----:B------:R-:W-:Y:S10]  /*c5d0*/  ENDCOLLECTIVE ;  /* 0x000000000000791b */ /* 0x000ff40003800000 */
.L_x_313:
[----:B------:R-:W-:Y:S05]  /*c5e0*/  BSYNC B1 ;  /* 0x0000000000017941 */ /* 0x000fea0003800000 */
.L_x_312:
[----:B------:R-:W-:Y:S05]  /*c5f0*/  BRA `(.L_x_314) ;  /* 0xfffffff0003c7947 */ /* 0x000fea000383ffff */
.L_x_296:
[----:B0-----:R0:W1:Y:S02]  /*c600*/  SYNCS.PHASECHK.TRANS64.TRYWAIT P0, [R20+URZ+0x20], R7 ;  /* 0x00002007140075a7 */ /* 0x001064000800017f */
[----:B-1----:R-:W-:Y:S05]  /*c610*/  @!P0 NANOSLEEP.SYNCS 0x989680 ;  /* 0x009896800000895d */ /* 0x002fea0003900000 */
[----:B------:R-:W1:Y:S02]  /*c620*/  @!P0 SYNCS.PHASECHK.TRANS64 P0, [R20+URZ+0x20], R7 ;  /* 0x00002007140085a7 */ /* 0x000e64000800007f */
[----:B-1----:R-:W-:Y:S05]  /*c630*/  @!P0 BRA `(.L_x_296) ;  /* 0xfffffffc00f08947 */ /* 0x002fea000383ffff */
[----:B------:R-:W-:Y:S05]  /*c640*/  BRA `(.L_x_315) ;  /* 0xfffffff000747947 */ /* 0x000fea000383ffff */
.L_x_304:
[----:B------:R-:W-:Y:S01]  /*c650*/  BSSY B0, `(.L_x_316) ;  /* 0x0000006000007945 */ /* 0x000fe20003800000 */
[----:B------:R-:W-:-:S07]  /*c660*/  IMAD.MOV.U32 R15, RZ, RZ, -0x1 ;  /* 0xffffffffff0f7424 */ /* 0x000fce00078e00ff */
[----:B------:R-:W-:Y:S05]  /*c670*/  WARPSYNC.COLLECTIVE R15, `(.L_x_317) ;  /* 0x000000000f0c7348 */ /* 0x000fea0003c00000 */
[----:B------:R-:W-:Y:S02]  /*c680*/  ELECT P6, UR62, PT ;  /* 0x00000000003e782f */ /* 0x000fe400038c0000 */
[----:B------:R-:W-:Y:S01]  /*c690*/  MOV R14, UR62 ;  /* 0x0000003e000e7c02 */ /* 0x000fe20008000f00 */
[----:B------:R-:W-:Y:S10]  /*c6a0*/  ENDCOLLECTIVE ;  /* 0x000000000000791b */ /* 0x000ff40003800000 */
.L_x_317:
[----:B------:R-:W-:Y:S05]  /*c6b0*/  BSYNC B0 ;  /* 0x0000000000007941 */ /* 0x000fea0003800000 */
.L_x_316:
[----:B------:R-:W-:Y:S05]  /*c6c0*/  BRA `(.L_x_318) ;  /* 0xfffffff800d07947 */ /* 0x000fea000383ffff */
.L_x_308:
[----:B0-----:R0:W1:Y:S02]  /*c6d0*/  SYNCS.PHASECHK.TRANS64.TRYWAIT P0, [R7+URZ], R4 ;  /* 0x00000004070075a7 */ /* 0x001064000800017f */
[----:B-1----:R-:W-:Y:S05]  /*c6e0*/  @!P0 NANOSLEEP.SYNCS 0x989680 ;  /* 0x009896800000895d */ /* 0x002fea0003900000 */
[----:B------:R-:W1:Y:S02]  /*c6f0*/  @!P0 SYNCS.PHASECHK.TRANS64 P0, [R7+URZ], R4 ;  /* 0x00000004070085a7 */ /* 0x000e64000800007f */
[----:B-1----:R-:W-:Y:S05]  /*c700*/  @!P0 BRA `(.L_x_308) ;  /* 0xfffffffc00f08947 */ /* 0x002fea000383ffff */
[----:B------:R-:W-:Y:S05]  /*c710*/  BRA `(.L_x_319) ;  /* 0xfffffffc00107947 */ /* 0x000fea000383ffff */
.L_x_309:
[----:B0-----:R0:W1:Y:S02]  /*c720*/  SYNCS.PHASECHK.TRANS64.TRYWAIT P0, [R8+URZ], R5 ;  /* 0x00000005080075a7 */ /* 0x001064000800017f */
[----:B-1----:R-:W-:Y:S05]  /*c730*/  @!P0 NANOSLEEP.SYNCS 0x989680 ;  /* 0x009896800000895d */ /* 0x002fea0003900000 */
[----:B------:R-:W1:Y:S02]  /*c740*/  @!P0 SYNCS.PHASECHK.TRANS64 P0, [R8+URZ], R5 ;  /* 0x00000005080085a7 */ /* 0x000e64000800007f */
[----:B-1----:R-:W-:Y:S05]  /*c750*/  @!P0 BRA `(.L_x_309) ;  /* 0xfffffffc00f08947 */ /* 0x002fea000383ffff */
[----:B------:R-:W-:Y:S05]  /*c760*/  BRA `(.L_x_320) ;  /* 0xfffffffc00207947 */ /* 0x000fea000383ffff */
.L_x_310:
[----:B-1----:R1:W2:Y:S02]  /*c770*/  SYNCS.PHASECHK.TRANS64.TRYWAIT P0, [R11+URZ], R6 ;  /* 0x000000060b0075a7 */ /* 0x0022a4000800017f */
[----:B--2---:R-:W-:Y:S05]  /*c780*/  @!P0 NANOSLEEP.SYNCS 0x989680 ;  /* 0x009896800000895d */ /* 0x004fea0003900000 */
[----:B------:R-:W2:Y:S02]  /*c790*/  @!P0 SYNCS.PHASECHK.TRANS64 P0, [R11+URZ], R6 ;  /* 0x000000060b0085a7 */ /* 0x000ea4000800007f */
[----:B--2---:R-:W-:Y:S05]  /*c7a0*/  @!P0 BRA `(.L_x_310) ;  /* 0xfffffffc00f08947 */ /* 0x004fea000383ffff */
[----:B------:R-:W-:Y:S05]  /*c7b0*/  BRA `(.L_x_321) ;  /* 0xfffffffc00287947 */ /* 0x000fea000383ffff */
.L_x_322:
[----:B------:R-:W-:-:S00]  /*c7c0*/  BRA `(.L_x_322) ;  /* 0xfffffffc00fc7947 */ /* 0x000fc0000383ffff */
[----:B------:R-:W-:-:S00]  /*c7d0*/  NOP ;  /* 0x0000000000007918 */ /* 0x000fc00000000000 */
        /* <DEDUP_REMOVED lines=10> */
.L_x_323:


//--------------------- .nv.global.init           --------------------------
	.section	.nv.global.init,"aw",@progbits
.nv.global.init:
	.type		$str$22,@object
	.size		$str$22,($str$23 - $str$22)
$str$22:
        /*0000*/ 	.byte	0x6b, 0x5f, 0x74, 0x69, 0x6c, 0x65, 0x5f, 0x63, 0x6f, 0x75, 0x6e, 0x74, 0x20, 0x3e, 0x3d, 0x20
        /*0010*/ 	.byte	0x31, 0x00
	.type		$str$23,@object
	.size		$str$23,(__unnamed_1 - $str$23)
$str$23:
        /*0012*/ 	.byte	0x2f, 0x74, 0x6d, 0x70, 0x2f, 0x63, 0x75, 0x74, 0x6c, 0x61, 0x73, 0x73, 0x5f, 0x73, 0x77, 0x65
        /*0022*/ 	.byte	0x65, 0x70, 0x5f, 0x73, 0x72, 0x63, 0x2f, 0x69, 0x6e, 0x63, 0x6c, 0x75, 0x64, 0x65, 0x2f, 0x63
        /*0032*/ 	.byte	0x75, 0x74, 0x6c, 0x61, 0x73, 0x73, 0x2f, 0x67, 0x65, 0x6d, 0x6d, 0x2f, 0x63, 0x6f, 0x6c, 0x6c
        /*0042*/ 	.byte	0x65, 0x63, 0x74, 0x69, 0x76, 0x65, 0x2f, 0x73, 0x6d, 0x39, 0x30, 0x5f, 0x6d, 0x6d, 0x61, 0x5f
        /*0052*/ 	.byte	0x74, 0x6d, 0x61, 0x5f, 0x67, 0x6d, 0x6d, 0x61, 0x5f, 0x73, 0x73, 0x5f, 0x77, 0x61, 0x72, 0x70
        /*0062*/ 	.byte	0x73, 0x70, 0x65, 0x63, 0x69, 0x61, 0x6c, 0x69, 0x7a, 0x65, 0x64, 0x2e, 0x68, 0x70, 0x70, 0x00
	.type		__unnamed_1,@object
	.size		__unnamed_1,(.L_0 - __unnamed_1)
__unnamed_1:
        /*0072*/ 	.byte	0x76, 0x6f, 0x69, 0x64, 0x20, 0x63, 0x75, 0x74, 0x6c, 0x61, 0x73, 0x73, 0x3a, 0x3a, 0x67, 0x65
        /* <DEDUP_REMOVED lines=181> */
        /*0bd2*/ 	.byte	0x00
.L_0:


//--------------------- .nv.shared._ZN7cutlass13device_kernelINS_4gemm6kernel13GemmUniversalIN4cute5tupleIJiiiiEEENS1_10collective13CollectiveMmaINS1_34MainloopSm90TmaGmmaWarpSpecializedILi4ENS5_IJNS4_1CILi2EEENSA_ILi1EEESC_EEENS1_35KernelTmaWarpSpecializedCooperativeEEENS5_IJNSA_ILi256EEENSA_ILi128EEENSA_ILi64EEEEEENS_10bfloat16_tENS5_IJlSC_lEEESK_SL_NS4_8TiledMMAINS4_8MMA_AtomIJNS4_4SM904GMMA28MMA_64x128x16_F32BF16BF16_SSILNSP_5MajorE0ELSR_0ELNSP_7ScaleInE1ELSS_1EEEEEENS4_6LayoutISD_NS5_IJSC_NSA_ILi0EEESW_EEEEENS5_IJNS4_10UnderscoreESZ_SZ_EEEEENS4_13SM90_TMA_LOADENS4_14ComposedLayoutINS4_7SwizzleILi3ELi4ELi3EEENS4_18smem_ptr_flag_bitsILi16EEENSV_INS5_IJNSA_ILi8EEESI_EEENS5_IJSI_SC_EEEEEEEvNS4_8identityENS4_23SM90_TMA_LOAD_MULTICASTES1C_vS1D_EENS_8epilogue10collective6detail29Sm90TmaWarpSpecializedAdapterINS1H_15DefaultEpilogueISK_SL_SL_NS1G_6thread17LinearCombinationISK_Li1EffLNS1L_9ScaleType4KindE0ELNS_15FloatRoundStyleE2ESK_EENS1_15EpilogueDefaultEEEEEvvEEEEvNT_6ParamsE --------------------------
	.section	.nv.shared._ZN7cutlass13device_kernelINS_4gemm6kernel13GemmUniversalIN4cute5tupleIJiiiiEEENS1_10collective13CollectiveMmaINS1_34MainloopSm90TmaGmmaWarpSpecializedILi4ENS5_IJNS4_1CILi2EEENSA_ILi1EEESC_EEENS1_35KernelTmaWarpSpecializedCooperativeEEENS5_IJNSA_ILi256EEENSA_ILi128EEENSA_ILi64EEEEEENS_10bfloat16_tENS5_IJlSC_lEEESK_SL_NS4_8TiledMMAINS4_8MMA_AtomIJNS4_4SM904GMMA28MMA_64x128x16_F32BF16BF16_SSILNSP_5MajorE0ELSR_0ELNSP_7ScaleInE1ELSS_1EEEEEENS4_6LayoutISD_NS5_IJSC_NSA_ILi0EEESW_EEEEENS5_IJNS4_10UnderscoreESZ_SZ_EEEEENS4_13SM90_TMA_LOADENS4_14ComposedLayoutINS4_7SwizzleILi3ELi4ELi3EEENS4_18smem_ptr_flag_bitsILi16EEENSV_INS5_IJNSA_ILi8EEESI_EEENS5_IJSI_SC_EEEEEEEvNS4_8identityENS4_23SM90_TMA_LOAD_MULTICASTES1C_vS1D_EENS_8epilogue10collective6detail29Sm90TmaWarpSpecializedAdapterINS1H_15DefaultEpilogueISK_SL_SL_NS1G_6thread17LinearCombinationISK_Li1EffLNS1L_9ScaleType4KindE0ELNS_15FloatRoundStyleE2ESK_EENS1_15EpilogueDefaultEEEEEvvEEEEvNT_6ParamsE,"aw",@nobits
	.sectionflags	@""
	.align	16
	.zero		1024


//--------------------- .nv.shared.reserved.0     --------------------------
	.section	.nv.shared.reserved.0,"aw",@nobits
	.weak		__nv_reservedSMEM_offset_0_alias
	.size		__nv_reservedSMEM_offset_0_alias, 0, 0
	.other		__nv_reservedSMEM_offset_0_alias,@"STO_CUDA_RESERVED_SHARED STV_DEFAULT"
__nv_reservedSMEM_offset_0_alias:
	.zero		0


//--------------------- .nv.global                --------------------------
	.section	.nv.global,"aw",@nobits
.nv.global:
	.type		_ZN40_INTERNAL_b8e7eff0_4_k_cu_7e8b3cbc_256424cute1_E,@object
	.size		_ZN40_INTERNAL_b8e7eff0_4_k_cu_7e8b3cbc_256424cute1_E,(_ZN40_INTERNAL_b8e7eff0_4_k_cu_7e8b3cbc_256424cuda3std3__45__cpo6cbeginE - _ZN40_INTERNAL_b8e7eff0_4_k_cu_7e8b3cbc_256424cute1_E)
_ZN40_INTERNAL_b8e7eff0_4_k_cu_7e8b3cbc_256424cute1_E:
	.zero		1
	.type		_ZN40_INTERNAL_b8e7eff0_4_k_cu_7e8b3cbc_256424cuda3std3__45__cpo6cbeginE,@object
	.size		_ZN40_INTERNAL_b8e7eff0_4_k_cu_7e8b3cbc_256424cuda3std3__45__cpo6cbeginE,(_ZN40_INTERNAL_b8e7eff0_4_k_cu_7e8b3cbc_256424cuda3std3__48in_placeE - _ZN40_INTERNAL_b8e7eff0_4_k_cu_7e8b3cbc_256424cuda3std3__45__cpo6cbeginE)
_ZN40_INTERNAL_b8e7eff0_4_k_cu_7e8b3cbc_256424cuda3std3__45__cpo6cbeginE:
	.zero		1
	.type		_ZN40_INTERNAL_b8e7eff0_4_k_cu_7e8b3cbc_256424cuda3std3__48in_placeE,@object
	.size		_ZN40_INTERNAL_b8e7eff0_4_k_cu_7e8b3cbc_256424cuda3std3__48in_placeE,(_ZN40_INTERNAL_b8e7eff0_4_k_cu_7e8b3cbc_256424cuda3std6ranges3__45__cpo9iter_moveE - _ZN40_INTERNAL_b8e7eff0_4_k_cu_7e8b3cbc_256424cuda3std3__48in_placeE)
_ZN40_INTERNAL_b8e7eff0_4_k_cu_7e8b3cbc_256424cuda3std3__48in_placeE:
	.zero		1
	.type		_ZN40_INTERNAL_b8e7eff0_4_k_cu_7e8b3cbc_256424cuda3std6ranges3__45__cpo9iter_moveE,@object
	.size		_ZN40_INTERNAL_b8e7eff0_4_k_cu_7e8b3cbc_256424cuda3std6ranges3__45__cpo9iter_moveE,(_ZN40_INTERNAL_b8e7eff0_4_k_cu_7e8b3cbc_256424cuda3std3__45__cpo5beginE - _ZN40_INTERNAL_b8e7eff0_4_k_cu_7e8b3cbc_256424cuda3std6ranges3__45__cpo9iter_moveE)
_ZN40_INTERNAL_b8e7eff0_4_k_cu_7e8b3cbc_256424cuda3std6ranges3__45__cpo9iter_moveE:
	.zero		1
	.type		_ZN40_INTERNAL_b8e7eff0_4_k_cu_7e8b3cbc_256424cuda3std3__45__cpo5beginE,@object
	.size		_ZN40_INTERNAL_b8e7eff0_4_k_cu_7e8b3cbc_256424cuda3std3__45__cpo5beginE,(_ZN40_INTERNAL_b8e7eff0_4_k_cu_7e8b3cbc_256424cuda3std3__442_GLOBAL__N__b8e7eff0_4_k_cu_7e8b3cbc_256426ignoreE - _ZN40_INTERNAL_b8e7eff0_4_k_cu_7e8b3cbc_256424cuda3std3__45__cpo5beginE)
_ZN40_INTERNAL_b8e7eff0_4_k_cu_7e8b3cbc_256424cuda3std3__45__cpo5beginE:
	.zero		1
	.type		_ZN40_INTERNAL_b8e7eff0_4_k_cu_7e8b3cbc_256424cuda3std3__442_GLOBAL__N__b8e7eff0_4_k_cu_7e8b3cbc_256426ignoreE,@object
	.size		_ZN40_INTERNAL_b8e7eff0_4_k_cu_7e8b3cbc_256424cuda3std3__442_GLOBAL__N__b8e7eff0_4_k_cu_7e8b3cbc_256426ignoreE,(_ZN40_INTERNAL_b8e7eff0_4_k_cu_7e8b3cbc_256424cute7productE - _ZN40_INTERNAL_b8e7eff0_4_k_cu_7e8b3cbc_256424cuda3std3__442_GLOBAL__N__b8e7eff0_4_k_cu_7e8b3cbc_256426ignoreE)
_ZN40_INTERNAL_b8e7eff0_4_k_cu_7e8b3cbc_256424cuda3std3__442_GLOBAL__N__b8e7eff0_4_k_cu_7e8b3cbc_256426ignoreE:
	.zero		1
	.type		_ZN40_INTERNAL_b8e7eff0_4_k_cu_7e8b3cbc_256424cute7productE,@object
	.size		_ZN40_INTERNAL_b8e7eff0_4_k_cu_7e8b3cbc_256424cute7productE,(_ZN40_INTERNAL_b8e7eff0_4_k_cu_7e8b3cbc_256424cuda3std3__45__cpo3endE - _ZN40_INTERNAL_b8e7eff0_4_k_cu_7e8b3cbc_256424cute7productE)
_ZN40_INTERNAL_b8e7eff0_4_k_cu_7e8b3cbc_256424cute7productE:
	.zero		1
	.type		_ZN40_INTERNAL_b8e7eff0_4_k_cu_7e8b3cbc_256424cuda3std3__45__cpo3endE,@object
	.size		_ZN40_INTERNAL_b8e7eff0_4_k_cu_7e8b3cbc_256424cuda3std3__45__cpo3endE,(_ZN40_INTERNAL_b8e7eff0_4_k_cu_7e8b3cbc_256424cuda3std3__419piecewise_constructE - _ZN40_INTERNAL_b8e7eff0_4_k_cu_7e8b3cbc_256424cuda3std3__45__cpo3endE)
_ZN40_INTERNAL_b8e7eff0_4_k_cu_7e8b3cbc_256424cuda3std3__45__cpo3endE:
	.zero		1
	.type		_ZN40_INTERNAL_b8e7eff0_4_k_cu_7e8b3cbc_256424cuda3std3__419piecewise_constructE,@object
	.size		_ZN40_INTERNAL_b8e7eff0_4_k_cu_7e8b3cbc_256424cuda3std3__419piecewise_constructE,(_ZN40_INTERNAL_b8e7eff0_4_k_cu_7e8b3cbc_256424cuda3std3__45__cpo4cendE - _ZN40_INTERNAL_b8e7eff0_4_k_cu_7e8b3cbc_256424cuda3std3__419piecewise_constructE)
_ZN40_INTERNAL_b8e7eff0_4_k_cu_7e8b3cbc_256424cuda3std3__419piecewise_constructE:
	.zero		1
	.type		_ZN40_INTERNAL_b8e7eff0_4_k_cu_7e8b3cbc_256424cuda3std3__45__cpo4cendE,@object
	.size		_ZN40_INTERNAL_b8e7eff0_4_k_cu_7e8b3cbc_256424cuda3std3__45__cpo4cendE,(_ZN40_INTERNAL_b8e7eff0_4_k_cu_7e8b3cbc_256424cuda3std6ranges3__45__cpo4swapE - _ZN40_INTERNAL_b8e7eff0_4_k_cu_7e8b3cbc_256424cuda3std3__45__cpo4cendE)
_ZN40_INTERNAL_b8e7eff0_4_k_cu_7e8b3cbc_256424cuda3std3__45__cpo4cendE:
	.zero		1
	.type		_ZN40_INTERNAL_b8e7eff0_4_k_cu_7e8b3cbc_256424cuda3std6ranges3__45__cpo4swapE,@object
	.size		_ZN40_INTERNAL_b8e7eff0_4_k_cu_7e8b3cbc_256424cuda3std6ranges3__45__cpo4swapE,(.L_8 - _ZN40_INTERNAL_b8e7eff0_4_k_cu_7e8b3cbc_256424cuda3std6ranges3__45__cpo4swapE)
_ZN40_INTERNAL_b8e7eff0_4_k_cu_7e8b3cbc_256424cuda3std6ranges3__45__cpo4swapE:
	.zero		1
.L_8:


//--------------------- .nv.constant0._ZN7cutlass13device_kernelINS_4gemm6kernel13GemmUniversalIN4cute5tupleIJiiiiEEENS1_10collective13CollectiveMmaINS1_34MainloopSm90TmaGmmaWarpSpecializedILi4ENS5_IJNS4_1CILi2EEENSA_ILi1EEESC_EEENS1_35KernelTmaWarpSpecializedCooperativeEEENS5_IJNSA_ILi256EEENSA_ILi128EEENSA_ILi64EEEEEENS_10bfloat16_tENS5_IJlSC_lEEESK_SL_NS4_8TiledMMAINS4_8MMA_AtomIJNS4_4SM904GMMA28MMA_64x128x16_F32BF16BF16_SSILNSP_5MajorE0ELSR_0ELNSP_7ScaleInE1ELSS_1EEEEEENS4_6LayoutISD_NS5_IJSC_NSA_ILi0EEESW_EEEEENS5_IJNS4_10UnderscoreESZ_SZ_EEEEENS4_13SM90_TMA_LOADENS4_14ComposedLayoutINS4_7SwizzleILi3ELi4ELi3EEENS4_18smem_ptr_flag_bitsILi16EEENSV_INS5_IJNSA_ILi8EEESI_EEENS5_IJSI_SC_EEEEEEEvNS4_8identityENS4_23SM90_TMA_LOAD_MULTICASTES1C_vS1D_EENS_8epilogue10collective6detail29Sm90TmaWarpSpecializedAdapterINS1H_15DefaultEpilogueISK_SL_SL_NS1G_6thread17LinearCombinationISK_Li1EffLNS1L_9ScaleType4KindE0ELNS_15FloatRoundStyleE2ESK_EENS1_15EpilogueDefaultEEEEEvvEEEEvNT_6ParamsE --------------------------
	.section	.nv.constant0._ZN7cutlass13device_kernelINS_4gemm6kernel13GemmUniversalIN4cute5tupleIJiiiiEEENS1_10collective13CollectiveMmaINS1_34MainloopSm90TmaGmmaWarpSpecializedILi4ENS5_IJNS4_1CILi2EEENSA_ILi1EEESC_EEENS1_35KernelTmaWarpSpecializedCooperativeEEENS5_IJNSA_ILi256EEENSA_ILi128EEENSA_ILi64EEEEEENS_10bfloat16_tENS5_IJlSC_lEEESK_SL_NS4_8TiledMMAINS4_8MMA_AtomIJNS4_4SM904GMMA28MMA_64x128x16_F32BF16BF16_SSILNSP_5MajorE0ELSR_0ELNSP_7ScaleInE1ELSS_1EEEEEENS4_6LayoutISD_NS5_IJSC_NSA_ILi0EEESW_EEEEENS5_IJNS4_10UnderscoreESZ_SZ_EEEEENS4_13SM90_TMA_LOADENS4_14ComposedLayoutINS4_7SwizzleILi3ELi4ELi3EEENS4_18smem_ptr_flag_bitsILi16EEENSV_INS5_IJNSA_ILi8EEESI_EEENS5_IJSI_SC_EEEEEEEvNS4_8identityENS4_23SM90_TMA_LOAD_MULTICASTES1C_vS1D_EENS_8epilogue10collective6detail29Sm90TmaWarpSpecializedAdapterINS1H_15DefaultEpilogueISK_SL_SL_NS1G_6thread17LinearCombinationISK_Li1EffLNS1L_9ScaleType4KindE0ELNS_15FloatRoundStyleE2ESK_EENS1_15EpilogueDefaultEEEEEvvEEEEvNT_6ParamsE,"a",@progbits
	.sectionflags	@""
	.align	4
.nv.constant0._ZN7cutlass13device_kernelINS_4gemm6kernel13GemmUniversalIN4cute5tupleIJiiiiEEENS1_10collective13CollectiveMmaINS1_34MainloopSm90TmaGmmaWarpSpecializedILi4ENS5_IJNS4_1CILi2EEENSA_ILi1EEESC_EEENS1_35KernelTmaWarpSpecializedCooperativeEEENS5_IJNSA_ILi256EEENSA_ILi128EEENSA_ILi64EEEEEENS_10bfloat16_tENS5_IJlSC_lEEESK_SL_NS4_8TiledMMAINS4_8MMA_AtomIJNS4_4SM904GMMA28MMA_64x128x16_F32BF16BF16_SSILNSP_5MajorE0ELSR_0ELNSP_7ScaleInE1ELSS_1EEEEEENS4_6LayoutISD_NS5_IJSC_NSA_ILi0EEESW_EEEEENS5_IJNS4_10UnderscoreESZ_SZ_EEEEENS4_13SM90_TMA_LOADENS4_14ComposedLayoutINS4_7SwizzleILi3ELi4ELi3EEENS4_18smem_ptr_flag_bitsILi16EEENSV_INS5_IJNSA_ILi8EEESI_EEENS5_IJSI_SC_EEEEEEEvNS4_8identityENS4_23SM90_TMA_LOAD_MULTICASTES1C_vS1D_EENS_8epilogue10collective6detail29Sm90TmaWarpSpecializedAdapterINS1H_15DefaultEpilogueISK_SL_SL_NS1G_6thread17LinearCombinationISK_Li1EffLNS1L_9ScaleType4KindE0ELNS_15FloatRoundStyleE2ESK_EENS1_15EpilogueDefaultEEEEEvvEEEEvNT_6ParamsE:
	.zero		1664


//--------------------- SYMBOLS --------------------------

	.type		.nv.reservedSmem.offset0,@object
	.size		.nv.reservedSmem.offset0,0x4
	.type		__assertfail,@function
